//
// Generated by NVIDIA NVVM Compiler
//
// Compiler Build ID: CL-36424714
// Cuda compilation tools, release 13.0, V13.0.88
// Based on NVVM 20.0.0
//

.version 9.0
.target sm_100
.address_size 64

	// .globl	_Z5FusedPaS_S_Pf
// _ZZ5FusedPaS_S_PfE15A_decode_shared has been demoted
// _ZZ5FusedPaS_S_PfE15B_decode_shared has been demoted
// _ZZ5FusedPaS_S_PfE8red_buf0 has been demoted

.visible .entry _Z5FusedPaS_S_Pf(
	.param .u64 .ptr .align 1 _Z5FusedPaS_S_Pf_param_0,
	.param .u64 .ptr .align 1 _Z5FusedPaS_S_Pf_param_1,
	.param .u64 .ptr .align 1 _Z5FusedPaS_S_Pf_param_2,
	.param .u64 .ptr .align 1 _Z5FusedPaS_S_Pf_param_3
)
.maxntid 128
{
	.reg .pred 	%p<5>;
	.reg .b16 	%rs<201>;
	.reg .b32 	%r<324>;
	.reg .b32 	%f<74>;
	.reg .b64 	%rd<30>;
	// demoted variable
	.shared .align 4 .b8 _ZZ5FusedPaS_S_PfE15A_decode_shared[8192];
	// demoted variable
	.shared .align 4 .b8 _ZZ5FusedPaS_S_PfE15B_decode_shared[8192];
	// demoted variable
	.shared .align 4 .b8 _ZZ5FusedPaS_S_PfE8red_buf0[512];
	ld.param.u64 	%rd11, [_Z5FusedPaS_S_Pf_param_0];
	ld.param.u64 	%rd12, [_Z5FusedPaS_S_Pf_param_1];
	ld.param.u64 	%rd13, [_Z5FusedPaS_S_Pf_param_2];
	ld.param.u64 	%rd10, [_Z5FusedPaS_S_Pf_param_3];
	cvta.to.global.u64 	%rd14, %rd11;
	cvta.to.global.u64 	%rd29, %rd13;
	cvta.to.global.u64 	%rd2, %rd12;
	mov.u32 	%r1, %tid.x;
	shl.b32 	%r15, %r1, 2;
	shl.b32 	%r16, %r1, 10;
	and.b32  	%r17, %r16, 122880;
	mov.u32 	%r18, %ctaid.x;
	mul.lo.s32 	%r19, %r18, 28672;
	mov.u32 	%r20, _ZZ5FusedPaS_S_PfE15A_decode_shared;
	add.s32 	%r2, %r20, %r15;
	mad.lo.s32 	%r3, %r1, 12, %r2;
	shl.b32 	%r21, %r1, 4;
	mov.u32 	%r22, _ZZ5FusedPaS_S_PfE15B_decode_shared;
	add.s32 	%r4, %r22, %r21;
	mul.lo.s32 	%r23, %r1, -12;
	add.s32 	%r5, %r4, %r23;
	add.s32 	%r6, %r3, %r23;
	add.s32 	%r7, %r18, %r17;
	mul.wide.u32 	%rd15, %r1, 4;
	add.s64 	%rd16, %rd15, %rd14;
	add.s64 	%rd28, %rd16, 1024;
	or.b32  	%r322, %r19, %r15;
	mul.wide.u32 	%rd17, %r1, 1024;
	and.b64  	%rd4, %rd17, 122880;
	cvt.u64.u32 	%rd5, %r18;
	mov.f32 	%f73, 0f00000000;
	mov.b32 	%r323, 0;
$L__BB0_1:
	cvt.u64.u32 	%rd18, %r7;
	bar.sync 	0;
	add.s64 	%rd19, %rd29, %rd4;
	ld.global.nc.u8 	%rs1, [%rd19];
	cvt.s32.s8 	%r24, %rs1;
	ld.global.nc.u8 	%rs2, [%rd28+-1024];
	cvt.u16.u8 	%rs3, %rs2;
	shr.u16 	%rs4, %rs3, 2;
	and.b16  	%rs5, %rs4, 31;
	cvt.u32.u16 	%r25, %rs5;
	add.s32 	%r26, %r25, %r24;
	max.u32 	%r27, %r26, 63;
	shr.u16 	%rs6, %rs3, 7;
	cvt.u32.u16 	%r28, %rs6;
	shl.b32 	%r29, %r28, 31;
	shl.b32 	%r30, %r27, 23;
	and.b16  	%rs7, %rs4, 2;
	cvt.u32.u16 	%r31, %rs7;
	or.b32  	%r32, %r29, %r31;
	or.b32  	%r33, %r32, %r30;
	st.shared.u32 	[%r3], %r33;
	ld.global.nc.u8 	%rs8, [%rd28+-1023];
	cvt.u16.u8 	%rs9, %rs8;
	shr.u16 	%rs10, %rs9, 2;
	and.b16  	%rs11, %rs10, 31;
	cvt.u32.u16 	%r34, %rs11;
	add.s32 	%r35, %r34, %r24;
	max.u32 	%r36, %r35, 63;
	shr.u16 	%rs12, %rs9, 7;
	cvt.u32.u16 	%r37, %rs12;
	shl.b32 	%r38, %r37, 31;
	shl.b32 	%r39, %r36, 23;
	and.b16  	%rs13, %rs10, 2;
	cvt.u32.u16 	%r40, %rs13;
	or.b32  	%r41, %r38, %r40;
	or.b32  	%r42, %r41, %r39;
	st.shared.u32 	[%r3+4], %r42;
	ld.global.nc.u8 	%rs14, [%rd28+-1022];
	cvt.u16.u8 	%rs15, %rs14;
	shr.u16 	%rs16, %rs15, 2;
	and.b16  	%rs17, %rs16, 31;
	cvt.u32.u16 	%r43, %rs17;
	add.s32 	%r44, %r43, %r24;
	max.u32 	%r45, %r44, 63;
	shr.u16 	%rs18, %rs15, 7;
	cvt.u32.u16 	%r46, %rs18;
	shl.b32 	%r47, %r46, 31;
	shl.b32 	%r48, %r45, 23;
	and.b16  	%rs19, %rs16, 2;
	cvt.u32.u16 	%r49, %rs19;
	or.b32  	%r50, %r47, %r49;
	or.b32  	%r51, %r50, %r48;
	st.shared.u32 	[%r3+8], %r51;
	ld.global.nc.u8 	%rs20, [%rd28+-1021];
	cvt.u16.u8 	%rs21, %rs20;
	shr.u16 	%rs22, %rs21, 2;
	and.b16  	%rs23, %rs22, 31;
	cvt.u32.u16 	%r52, %rs23;
	add.s32 	%r53, %r52, %r24;
	max.u32 	%r54, %r53, 63;
	shr.u16 	%rs24, %rs21, 7;
	cvt.u32.u16 	%r55, %rs24;
	shl.b32 	%r56, %r55, 31;
	shl.b32 	%r57, %r54, 23;
	and.b16  	%rs25, %rs22, 2;
	cvt.u32.u16 	%r58, %rs25;
	or.b32  	%r59, %r56, %r58;
	or.b32  	%r60, %r59, %r57;
	st.shared.u32 	[%r3+12], %r60;
	ld.global.nc.u8 	%rs26, [%rd19+131072];
	cvt.s32.s8 	%r61, %rs26;
	ld.global.nc.u8 	%rs27, [%rd28+-512];
	cvt.u16.u8 	%rs28, %rs27;
	shr.u16 	%rs29, %rs28, 2;
	and.b16  	%rs30, %rs29, 31;
	cvt.u32.u16 	%r62, %rs30;
	add.s32 	%r63, %r62, %r61;
	max.u32 	%r64, %r63, 63;
	shr.u16 	%rs31, %rs28, 7;
	cvt.u32.u16 	%r65, %rs31;
	shl.b32 	%r66, %r65, 31;
	shl.b32 	%r67, %r64, 23;
	and.b16  	%rs32, %rs29, 2;
	cvt.u32.u16 	%r68, %rs32;
	or.b32  	%r69, %r66, %r68;
	or.b32  	%r70, %r69, %r67;
	st.shared.u32 	[%r3+2048], %r70;
	ld.global.nc.u8 	%rs33, [%rd28+-511];
	cvt.u16.u8 	%rs34, %rs33;
	shr.u16 	%rs35, %rs34, 2;
	and.b16  	%rs36, %rs35, 31;
	cvt.u32.u16 	%r71, %rs36;
	add.s32 	%r72, %r71, %r61;
	max.u32 	%r73, %r72, 63;
	shr.u16 	%rs37, %rs34, 7;
	cvt.u32.u16 	%r74, %rs37;
	shl.b32 	%r75, %r74, 31;
	shl.b32 	%r76, %r73, 23;
	and.b16  	%rs38, %rs35, 2;
	cvt.u32.u16 	%r77, %rs38;
	or.b32  	%r78, %r75, %r77;
	or.b32  	%r79, %r78, %r76;
	st.shared.u32 	[%r3+2052], %r79;
	ld.global.nc.u8 	%rs39, [%rd28+-510];
	cvt.u16.u8 	%rs40, %rs39;
	shr.u16 	%rs41, %rs40, 2;
	and.b16  	%rs42, %rs41, 31;
	cvt.u32.u16 	%r80, %rs42;
	add.s32 	%r81, %r80, %r61;
	max.u32 	%r82, %r81, 63;
	shr.u16 	%rs43, %rs40, 7;
	cvt.u32.u16 	%r83, %rs43;
	shl.b32 	%r84, %r83, 31;
	shl.b32 	%r85, %r82, 23;
	and.b16  	%rs44, %rs41, 2;
	cvt.u32.u16 	%r86, %rs44;
	or.b32  	%r87, %r84, %r86;
	or.b32  	%r88, %r87, %r85;
	st.shared.u32 	[%r3+2056], %r88;
	ld.global.nc.u8 	%rs45, [%rd28+-509];
	cvt.u16.u8 	%rs46, %rs45;
	shr.u16 	%rs47, %rs46, 2;
	and.b16  	%rs48, %rs47, 31;
	cvt.u32.u16 	%r89, %rs48;
	add.s32 	%r90, %r89, %r61;
	max.u32 	%r91, %r90, 63;
	shr.u16 	%rs49, %rs46, 7;
	cvt.u32.u16 	%r92, %rs49;
	shl.b32 	%r93, %r92, 31;
	shl.b32 	%r94, %r91, 23;
	and.b16  	%rs50, %rs47, 2;
	cvt.u32.u16 	%r95, %rs50;
	or.b32  	%r96, %r93, %r95;
	or.b32  	%r97, %r96, %r94;
	st.shared.u32 	[%r3+2060], %r97;
	ld.global.nc.u8 	%rs51, [%rd19+262144];
	cvt.s32.s8 	%r98, %rs51;
	ld.global.nc.u8 	%rs52, [%rd28];
	cvt.u16.u8 	%rs53, %rs52;
	shr.u16 	%rs54, %rs53, 2;
	and.b16  	%rs55, %rs54, 31;
	cvt.u32.u16 	%r99, %rs55;
	add.s32 	%r100, %r99, %r98;
	max.u32 	%r101, %r100, 63;
	shr.u16 	%rs56, %rs53, 7;
	cvt.u32.u16 	%r102, %rs56;
	shl.b32 	%r103, %r102, 31;
	shl.b32 	%r104, %r101, 23;
	and.b16  	%rs57, %rs54, 2;
	cvt.u32.u16 	%r105, %rs57;
	or.b32  	%r106, %r103, %r105;
	or.b32  	%r107, %r106, %r104;
	st.shared.u32 	[%r3+4096], %r107;
	ld.global.nc.u8 	%rs58, [%rd28+1];
	cvt.u16.u8 	%rs59, %rs58;
	shr.u16 	%rs60, %rs59, 2;
	and.b16  	%rs61, %rs60, 31;
	cvt.u32.u16 	%r108, %rs61;
	add.s32 	%r109, %r108, %r98;
	max.u32 	%r110, %r109, 63;
	shr.u16 	%rs62, %rs59, 7;
	cvt.u32.u16 	%r111, %rs62;
	shl.b32 	%r112, %r111, 31;
	shl.b32 	%r113, %r110, 23;
	and.b16  	%rs63, %rs60, 2;
	cvt.u32.u16 	%r114, %rs63;
	or.b32  	%r115, %r112, %r114;
	or.b32  	%r116, %r115, %r113;
	st.shared.u32 	[%r3+4100], %r116;
	ld.global.nc.u8 	%rs64, [%rd28+2];
	cvt.u16.u8 	%rs65, %rs64;
	shr.u16 	%rs66, %rs65, 2;
	and.b16  	%rs67, %rs66, 31;
	cvt.u32.u16 	%r117, %rs67;
	add.s32 	%r118, %r117, %r98;
	max.u32 	%r119, %r118, 63;
	shr.u16 	%rs68, %rs65, 7;
	cvt.u32.u16 	%r120, %rs68;
	shl.b32 	%r121, %r120, 31;
	shl.b32 	%r122, %r119, 23;
	and.b16  	%rs69, %rs66, 2;
	cvt.u32.u16 	%r123, %rs69;
	or.b32  	%r124, %r121, %r123;
	or.b32  	%r125, %r124, %r122;
	st.shared.u32 	[%r3+4104], %r125;
	ld.global.nc.u8 	%rs70, [%rd28+3];
	cvt.u16.u8 	%rs71, %rs70;
	shr.u16 	%rs72, %rs71, 2;
	and.b16  	%rs73, %rs72, 31;
	cvt.u32.u16 	%r126, %rs73;
	add.s32 	%r127, %r126, %r98;
	max.u32 	%r128, %r127, 63;
	shr.u16 	%rs74, %rs71, 7;
	cvt.u32.u16 	%r129, %rs74;
	shl.b32 	%r130, %r129, 31;
	shl.b32 	%r131, %r128, 23;
	and.b16  	%rs75, %rs72, 2;
	cvt.u32.u16 	%r132, %rs75;
	or.b32  	%r133, %r130, %r132;
	or.b32  	%r134, %r133, %r131;
	st.shared.u32 	[%r3+4108], %r134;
	ld.global.nc.u8 	%rs76, [%rd19+393216];
	cvt.s32.s8 	%r135, %rs76;
	ld.global.nc.u8 	%rs77, [%rd28+512];
	cvt.u16.u8 	%rs78, %rs77;
	shr.u16 	%rs79, %rs78, 2;
	and.b16  	%rs80, %rs79, 31;
	cvt.u32.u16 	%r136, %rs80;
	add.s32 	%r137, %r136, %r135;
	max.u32 	%r138, %r137, 63;
	shr.u16 	%rs81, %rs78, 7;
	cvt.u32.u16 	%r139, %rs81;
	shl.b32 	%r140, %r139, 31;
	shl.b32 	%r141, %r138, 23;
	and.b16  	%rs82, %rs79, 2;
	cvt.u32.u16 	%r142, %rs82;
	or.b32  	%r143, %r140, %r142;
	or.b32  	%r144, %r143, %r141;
	st.shared.u32 	[%r3+6144], %r144;
	ld.global.nc.u8 	%rs83, [%rd28+513];
	cvt.u16.u8 	%rs84, %rs83;
	shr.u16 	%rs85, %rs84, 2;
	and.b16  	%rs86, %rs85, 31;
	cvt.u32.u16 	%r145, %rs86;
	add.s32 	%r146, %r145, %r135;
	max.u32 	%r147, %r146, 63;
	shr.u16 	%rs87, %rs84, 7;
	cvt.u32.u16 	%r148, %rs87;
	shl.b32 	%r149, %r148, 31;
	shl.b32 	%r150, %r147, 23;
	and.b16  	%rs88, %rs85, 2;
	cvt.u32.u16 	%r151, %rs88;
	or.b32  	%r152, %r149, %r151;
	or.b32  	%r153, %r152, %r150;
	st.shared.u32 	[%r3+6148], %r153;
	ld.global.nc.u8 	%rs89, [%rd28+514];
	cvt.u16.u8 	%rs90, %rs89;
	shr.u16 	%rs91, %rs90, 2;
	and.b16  	%rs92, %rs91, 31;
	cvt.u32.u16 	%r154, %rs92;
	add.s32 	%r155, %r154, %r135;
	max.u32 	%r156, %r155, 63;
	shr.u16 	%rs93, %rs90, 7;
	cvt.u32.u16 	%r157, %rs93;
	shl.b32 	%r158, %r157, 31;
	shl.b32 	%r159, %r156, 23;
	and.b16  	%rs94, %rs91, 2;
	cvt.u32.u16 	%r160, %rs94;
	or.b32  	%r161, %r158, %r160;
	or.b32  	%r162, %r161, %r159;
	st.shared.u32 	[%r3+6152], %r162;
	ld.global.nc.u8 	%rs95, [%rd28+515];
	cvt.u16.u8 	%rs96, %rs95;
	shr.u16 	%rs97, %rs96, 2;
	and.b16  	%rs98, %rs97, 31;
	cvt.u32.u16 	%r163, %rs98;
	add.s32 	%r164, %r163, %r135;
	max.u32 	%r165, %r164, 63;
	shr.u16 	%rs99, %rs96, 7;
	cvt.u32.u16 	%r166, %rs99;
	shl.b32 	%r167, %r166, 31;
	shl.b32 	%r168, %r165, 23;
	and.b16  	%rs100, %rs97, 2;
	cvt.u32.u16 	%r169, %rs100;
	or.b32  	%r170, %r167, %r169;
	or.b32  	%r171, %r170, %r168;
	st.shared.u32 	[%r3+6156], %r171;
	add.s64 	%rd20, %rd29, %rd18;
	ld.global.nc.u8 	%rs101, [%rd20];
	cvt.s32.s8 	%r172, %rs101;
	cvt.u64.u32 	%rd21, %r322;
	add.s64 	%rd22, %rd2, %rd21;
	ld.global.nc.u8 	%rs102, [%rd22];
	cvt.u16.u8 	%rs103, %rs102;
	shr.u16 	%rs104, %rs103, 2;
	and.b16  	%rs105, %rs104, 31;
	cvt.u32.u16 	%r173, %rs105;
	add.s32 	%r174, %r173, %r172;
	max.u32 	%r175, %r174, 63;
	shr.u16 	%rs106, %rs103, 7;
	cvt.u32.u16 	%r176, %rs106;
	shl.b32 	%r177, %r176, 31;
	shl.b32 	%r178, %r175, 23;
	and.b16  	%rs107, %rs104, 2;
	cvt.u32.u16 	%r179, %rs107;
	or.b32  	%r180, %r177, %r179;
	or.b32  	%r181, %r180, %r178;
	st.shared.u32 	[%r4], %r181;
	ld.global.nc.u8 	%rs108, [%rd22+1];
	cvt.u16.u8 	%rs109, %rs108;
	shr.u16 	%rs110, %rs109, 2;
	and.b16  	%rs111, %rs110, 31;
	cvt.u32.u16 	%r182, %rs111;
	add.s32 	%r183, %r182, %r172;
	max.u32 	%r184, %r183, 63;
	shr.u16 	%rs112, %rs109, 7;
	cvt.u32.u16 	%r185, %rs112;
	shl.b32 	%r186, %r185, 31;
	shl.b32 	%r187, %r184, 23;
	and.b16  	%rs113, %rs110, 2;
	cvt.u32.u16 	%r188, %rs113;
	or.b32  	%r189, %r186, %r188;
	or.b32  	%r190, %r189, %r187;
	st.shared.u32 	[%r4+4], %r190;
	ld.global.nc.u8 	%rs114, [%rd22+2];
	cvt.u16.u8 	%rs115, %rs114;
	shr.u16 	%rs116, %rs115, 2;
	and.b16  	%rs117, %rs116, 31;
	cvt.u32.u16 	%r191, %rs117;
	add.s32 	%r192, %r191, %r172;
	max.u32 	%r193, %r192, 63;
	shr.u16 	%rs118, %rs115, 7;
	cvt.u32.u16 	%r194, %rs118;
	shl.b32 	%r195, %r194, 31;
	shl.b32 	%r196, %r193, 23;
	and.b16  	%rs119, %rs116, 2;
	cvt.u32.u16 	%r197, %rs119;
	or.b32  	%r198, %r195, %r197;
	or.b32  	%r199, %r198, %r196;
	st.shared.u32 	[%r4+8], %r199;
	ld.global.nc.u8 	%rs120, [%rd22+3];
	cvt.u16.u8 	%rs121, %rs120;
	shr.u16 	%rs122, %rs121, 2;
	and.b16  	%rs123, %rs122, 31;
	cvt.u32.u16 	%r200, %rs123;
	add.s32 	%r201, %r200, %r172;
	max.u32 	%r202, %r201, 63;
	shr.u16 	%rs124, %rs121, 7;
	cvt.u32.u16 	%r203, %rs124;
	shl.b32 	%r204, %r203, 31;
	shl.b32 	%r205, %r202, 23;
	and.b16  	%rs125, %rs122, 2;
	cvt.u32.u16 	%r206, %rs125;
	or.b32  	%r207, %r204, %r206;
	or.b32  	%r208, %r207, %r205;
	st.shared.u32 	[%r4+12], %r208;
	add.s64 	%rd23, %rd4, %rd5;
	add.s64 	%rd24, %rd29, %rd23;
	ld.global.nc.u8 	%rs126, [%rd24+131072];
	cvt.s32.s8 	%r209, %rs126;
	ld.global.nc.u8 	%rs127, [%rd22+512];
	cvt.u16.u8 	%rs128, %rs127;
	shr.u16 	%rs129, %rs128, 2;
	and.b16  	%rs130, %rs129, 31;
	cvt.u32.u16 	%r210, %rs130;
	add.s32 	%r211, %r210, %r209;
	max.u32 	%r212, %r211, 63;
	shr.u16 	%rs131, %rs128, 7;
	cvt.u32.u16 	%r213, %rs131;
	shl.b32 	%r214, %r213, 31;
	shl.b32 	%r215, %r212, 23;
	and.b16  	%rs132, %rs129, 2;
	cvt.u32.u16 	%r216, %rs132;
	or.b32  	%r217, %r214, %r216;
	or.b32  	%r218, %r217, %r215;
	st.shared.u32 	[%r4+2048], %r218;
	ld.global.nc.u8 	%rs133, [%rd22+513];
	cvt.u16.u8 	%rs134, %rs133;
	shr.u16 	%rs135, %rs134, 2;
	and.b16  	%rs136, %rs135, 31;
	cvt.u32.u16 	%r219, %rs136;
	add.s32 	%r220, %r219, %r209;
	max.u32 	%r221, %r220, 63;
	shr.u16 	%rs137, %rs134, 7;
	cvt.u32.u16 	%r222, %rs137;
	shl.b32 	%r223, %r222, 31;
	shl.b32 	%r224, %r221, 23;
	and.b16  	%rs138, %rs135, 2;
	cvt.u32.u16 	%r225, %rs138;
	or.b32  	%r226, %r223, %r225;
	or.b32  	%r227, %r226, %r224;
	st.shared.u32 	[%r4+2052], %r227;
	ld.global.nc.u8 	%rs139, [%rd22+514];
	cvt.u16.u8 	%rs140, %rs139;
	shr.u16 	%rs141, %rs140, 2;
	and.b16  	%rs142, %rs141, 31;
	cvt.u32.u16 	%r228, %rs142;
	add.s32 	%r229, %r228, %r209;
	max.u32 	%r230, %r229, 63;
	shr.u16 	%rs143, %rs140, 7;
	cvt.u32.u16 	%r231, %rs143;
	shl.b32 	%r232, %r231, 31;
	shl.b32 	%r233, %r230, 23;
	and.b16  	%rs144, %rs141, 2;
	cvt.u32.u16 	%r234, %rs144;
	or.b32  	%r235, %r232, %r234;
	or.b32  	%r236, %r235, %r233;
	st.shared.u32 	[%r4+2056], %r236;
	ld.global.nc.u8 	%rs145, [%rd22+515];
	cvt.u16.u8 	%rs146, %rs145;
	shr.u16 	%rs147, %rs146, 2;
	and.b16  	%rs148, %rs147, 31;
	cvt.u32.u16 	%r237, %rs148;
	add.s32 	%r238, %r237, %r209;
	max.u32 	%r239, %r238, 63;
	shr.u16 	%rs149, %rs146, 7;
	cvt.u32.u16 	%r240, %rs149;
	shl.b32 	%r241, %r240, 31;
	shl.b32 	%r242, %r239, 23;
	and.b16  	%rs150, %rs147, 2;
	cvt.u32.u16 	%r243, %rs150;
	or.b32  	%r244, %r241, %r243;
	or.b32  	%r245, %r244, %r242;
	st.shared.u32 	[%r4+2060], %r245;
	ld.global.nc.u8 	%rs151, [%rd24+262144];
	cvt.s32.s8 	%r246, %rs151;
	ld.global.nc.u8 	%rs152, [%rd22+1024];
	cvt.u16.u8 	%rs153, %rs152;
	shr.u16 	%rs154, %rs153, 2;
	and.b16  	%rs155, %rs154, 31;
	cvt.u32.u16 	%r247, %rs155;
	add.s32 	%r248, %r247, %r246;
	max.u32 	%r249, %r248, 63;
	shr.u16 	%rs156, %rs153, 7;
	cvt.u32.u16 	%r250, %rs156;
	shl.b32 	%r251, %r250, 31;
	shl.b32 	%r252, %r249, 23;
	and.b16  	%rs157, %rs154, 2;
	cvt.u32.u16 	%r253, %rs157;
	or.b32  	%r254, %r251, %r253;
	or.b32  	%r255, %r254, %r252;
	st.shared.u32 	[%r4+4096], %r255;
	ld.global.nc.u8 	%rs158, [%rd22+1025];
	cvt.u16.u8 	%rs159, %rs158;
	shr.u16 	%rs160, %rs159, 2;
	and.b16  	%rs161, %rs160, 31;
	cvt.u32.u16 	%r256, %rs161;
	add.s32 	%r257, %r256, %r246;
	max.u32 	%r258, %r257, 63;
	shr.u16 	%rs162, %rs159, 7;
	cvt.u32.u16 	%r259, %rs162;
	shl.b32 	%r260, %r259, 31;
	shl.b32 	%r261, %r258, 23;
	and.b16  	%rs163, %rs160, 2;
	cvt.u32.u16 	%r262, %rs163;
	or.b32  	%r263, %r260, %r262;
	or.b32  	%r264, %r263, %r261;
	st.shared.u32 	[%r4+4100], %r264;
	ld.global.nc.u8 	%rs164, [%rd22+1026];
	cvt.u16.u8 	%rs165, %rs164;
	shr.u16 	%rs166, %rs165, 2;
	and.b16  	%rs167, %rs166, 31;
	cvt.u32.u16 	%r265, %rs167;
	add.s32 	%r266, %r265, %r246;
	max.u32 	%r267, %r266, 63;
	shr.u16 	%rs168, %rs165, 7;
	cvt.u32.u16 	%r268, %rs168;
	shl.b32 	%r269, %r268, 31;
	shl.b32 	%r270, %r267, 23;
	and.b16  	%rs169, %rs166, 2;
	cvt.u32.u16 	%r271, %rs169;
	or.b32  	%r272, %r269, %r271;
	or.b32  	%r273, %r272, %r270;
	st.shared.u32 	[%r4+4104], %r273;
	ld.global.nc.u8 	%rs170, [%rd22+1027];
	cvt.u16.u8 	%rs171, %rs170;
	shr.u16 	%rs172, %rs171, 2;
	and.b16  	%rs173, %rs172, 31;
	cvt.u32.u16 	%r274, %rs173;
	add.s32 	%r275, %r274, %r246;
	max.u32 	%r276, %r275, 63;
	shr.u16 	%rs174, %rs171, 7;
	cvt.u32.u16 	%r277, %rs174;
	shl.b32 	%r278, %r277, 31;
	shl.b32 	%r279, %r276, 23;
	and.b16  	%rs175, %rs172, 2;
	cvt.u32.u16 	%r280, %rs175;
	or.b32  	%r281, %r278, %r280;
	or.b32  	%r282, %r281, %r279;
	st.shared.u32 	[%r4+4108], %r282;
	ld.global.nc.u8 	%rs176, [%rd24+393216];
	cvt.s32.s8 	%r283, %rs176;
	ld.global.nc.u8 	%rs177, [%rd22+1536];
	cvt.u16.u8 	%rs178, %rs177;
	shr.u16 	%rs179, %rs178, 2;
	and.b16  	%rs180, %rs179, 31;
	cvt.u32.u16 	%r284, %rs180;
	add.s32 	%r285, %r284, %r283;
	max.u32 	%r286, %r285, 63;
	shr.u16 	%rs181, %rs178, 7;
	cvt.u32.u16 	%r287, %rs181;
	shl.b32 	%r288, %r287, 31;
	shl.b32 	%r289, %r286, 23;
	and.b16  	%rs182, %rs179, 2;
	cvt.u32.u16 	%r290, %rs182;
	or.b32  	%r291, %r288, %r290;
	or.b32  	%r292, %r291, %r289;
	st.shared.u32 	[%r4+6144], %r292;
	ld.global.nc.u8 	%rs183, [%rd22+1537];
	cvt.u16.u8 	%rs184, %rs183;
	shr.u16 	%rs185, %rs184, 2;
	and.b16  	%rs186, %rs185, 31;
	cvt.u32.u16 	%r293, %rs186;
	add.s32 	%r294, %r293, %r283;
	max.u32 	%r295, %r294, 63;
	shr.u16 	%rs187, %rs184, 7;
	cvt.u32.u16 	%r296, %rs187;
	shl.b32 	%r297, %r296, 31;
	shl.b32 	%r298, %r295, 23;
	and.b16  	%rs188, %rs185, 2;
	cvt.u32.u16 	%r299, %rs188;
	or.b32  	%r300, %r297, %r299;
	or.b32  	%r301, %r300, %r298;
	st.shared.u32 	[%r4+6148], %r301;
	ld.global.nc.u8 	%rs189, [%rd22+1538];
	cvt.u16.u8 	%rs190, %rs189;
	shr.u16 	%rs191, %rs190, 2;
	and.b16  	%rs192, %rs191, 31;
	cvt.u32.u16 	%r302, %rs192;
	add.s32 	%r303, %r302, %r283;
	max.u32 	%r304, %r303, 63;
	shr.u16 	%rs193, %rs190, 7;
	cvt.u32.u16 	%r305, %rs193;
	shl.b32 	%r306, %r305, 31;
	shl.b32 	%r307, %r304, 23;
	and.b16  	%rs194, %rs191, 2;
	cvt.u32.u16 	%r308, %rs194;
	or.b32  	%r309, %r306, %r308;
	or.b32  	%r310, %r309, %r307;
	st.shared.u32 	[%r4+6152], %r310;
	ld.global.nc.u8 	%rs195, [%rd22+1539];
	cvt.u16.u8 	%rs196, %rs195;
	shr.u16 	%rs197, %rs196, 2;
	and.b16  	%rs198, %rs197, 31;
	cvt.u32.u16 	%r311, %rs198;
	add.s32 	%r312, %r311, %r283;
	max.u32 	%r313, %r312, 63;
	shr.u16 	%rs199, %rs196, 7;
	cvt.u32.u16 	%r314, %rs199;
	shl.b32 	%r315, %r314, 31;
	shl.b32 	%r316, %r313, 23;
	and.b16  	%rs200, %rs197, 2;
	cvt.u32.u16 	%r317, %rs200;
	or.b32  	%r318, %r315, %r317;
	or.b32  	%r319, %r318, %r316;
	st.shared.u32 	[%r4+6156], %r319;
	bar.sync 	0;
	ld.shared.f32 	%f4, [%r2];
	ld.shared.f32 	%f5, [%r5];
	fma.rn.f32 	%f6, %f4, %f5, %f73;
	ld.shared.f32 	%f7, [%r6+512];
	ld.shared.f32 	%f8, [%r5+512];
	fma.rn.f32 	%f9, %f7, %f8, %f6;
	ld.shared.f32 	%f10, [%r6+1024];
	ld.shared.f32 	%f11, [%r5+1024];
	fma.rn.f32 	%f12, %f10, %f11, %f9;
	ld.shared.f32 	%f13, [%r6+1536];
	ld.shared.f32 	%f14, [%r5+1536];
	fma.rn.f32 	%f15, %f13, %f14, %f12;
	ld.shared.f32 	%f16, [%r6+2048];
	ld.shared.f32 	%f17, [%r5+2048];
	fma.rn.f32 	%f18, %f16, %f17, %f15;
	ld.shared.f32 	%f19, [%r6+2560];
	ld.shared.f32 	%f20, [%r5+2560];
	fma.rn.f32 	%f21, %f19, %f20, %f18;
	ld.shared.f32 	%f22, [%r6+3072];
	ld.shared.f32 	%f23, [%r5+3072];
	fma.rn.f32 	%f24, %f22, %f23, %f21;
	ld.shared.f32 	%f25, [%r6+3584];
	ld.shared.f32 	%f26, [%r5+3584];
	fma.rn.f32 	%f27, %f25, %f26, %f24;
	ld.shared.f32 	%f28, [%r6+4096];
	ld.shared.f32 	%f29, [%r5+4096];
	fma.rn.f32 	%f30, %f28, %f29, %f27;
	ld.shared.f32 	%f31, [%r6+4608];
	ld.shared.f32 	%f32, [%r5+4608];
	fma.rn.f32 	%f33, %f31, %f32, %f30;
	ld.shared.f32 	%f34, [%r6+5120];
	ld.shared.f32 	%f35, [%r5+5120];
	fma.rn.f32 	%f36, %f34, %f35, %f33;
	ld.shared.f32 	%f37, [%r6+5632];
	ld.shared.f32 	%f38, [%r5+5632];
	fma.rn.f32 	%f39, %f37, %f38, %f36;
	ld.shared.f32 	%f40, [%r6+6144];
	ld.shared.f32 	%f41, [%r5+6144];
	fma.rn.f32 	%f42, %f40, %f41, %f39;
	ld.shared.f32 	%f43, [%r6+6656];
	ld.shared.f32 	%f44, [%r5+6656];
	fma.rn.f32 	%f45, %f43, %f44, %f42;
	ld.shared.f32 	%f46, [%r6+7168];
	ld.shared.f32 	%f47, [%r5+7168];
	fma.rn.f32 	%f48, %f46, %f47, %f45;
	ld.shared.f32 	%f49, [%r6+7680];
	ld.shared.f32 	%f50, [%r5+7680];
	fma.rn.f32 	%f73, %f49, %f50, %f48;
	add.s32 	%r323, %r323, 1;
	add.s64 	%rd29, %rd29, 524288;
	add.s64 	%rd28, %rd28, 2048;
	add.s32 	%r322, %r322, 2048;
	setp.ne.s32 	%p1, %r323, 14;
	@%p1 bra 	$L__BB0_1;
	bar.sync 	0;
	mov.u32 	%r321, _ZZ5FusedPaS_S_PfE8red_buf0;
	add.s32 	%r13, %r321, %r15;
	st.volatile.shared.f32 	[%r13], %f73;
	bar.sync 	0;
	setp.gt.u32 	%p2, %r1, 63;
	@%p2 bra 	$L__BB0_4;
	ld.volatile.shared.f32 	%f51, [%r13];
	ld.volatile.shared.f32 	%f52, [%r13+256];
	add.f32 	%f53, %f51, %f52;
	st.volatile.shared.f32 	[%r13], %f53;
$L__BB0_4:
	bar.sync 	0;
	setp.gt.u32 	%p3, %r1, 31;
	@%p3 bra 	$L__BB0_6;
	ld.volatile.shared.f32 	%f54, [%r13];
	ld.volatile.shared.f32 	%f55, [%r13+128];
	add.f32 	%f56, %f54, %f55;
	st.volatile.shared.f32 	[%r13], %f56;
$L__BB0_6:
	bar.sync 	0;
	setp.gt.u32 	%p4, %r1, 15;
	@%p4 bra 	$L__BB0_8;
	ld.volatile.shared.f32 	%f57, [%r13];
	ld.volatile.shared.f32 	%f58, [%r13+64];
	add.f32 	%f59, %f57, %f58;
	st.volatile.shared.f32 	[%r13], %f59;
	ld.volatile.shared.f32 	%f60, [%r13];
	ld.volatile.shared.f32 	%f61, [%r13+32];
	add.f32 	%f62, %f60, %f61;
	st.volatile.shared.f32 	[%r13], %f62;
	ld.volatile.shared.f32 	%f63, [%r13];
	ld.volatile.shared.f32 	%f64, [%r13+16];
	add.f32 	%f65, %f63, %f64;
	st.volatile.shared.f32 	[%r13], %f65;
	ld.volatile.shared.f32 	%f66, [%r13];
	ld.volatile.shared.f32 	%f67, [%r13+8];
	add.f32 	%f68, %f66, %f67;
	st.volatile.shared.f32 	[%r13], %f68;
	ld.volatile.shared.f32 	%f69, [%r13];
	ld.volatile.shared.f32 	%f70, [%r13+4];
	add.f32 	%f71, %f69, %f70;
	st.volatile.shared.f32 	[%r13], %f71;
$L__BB0_8:
	cvta.to.global.u64 	%rd25, %rd10;
	bar.sync 	0;
	ld.volatile.shared.f32 	%f72, [_ZZ5FusedPaS_S_PfE8red_buf0];
	shl.b64 	%rd26, %rd5, 2;
	add.s64 	%rd27, %rd25, %rd26;
	st.global.f32 	[%rd27], %f72;
	ret;

}


// ===== COMPILED SASS (sm_100) =====

	.target	sm_100

	.elftype	@"ET_EXEC"


//--------------------- .note.nv.tkinfo           --------------------------
	.section	.note.nv.tkinfo,"",@"SHT_NOTE"
	.sectionflags	@"SHF_NOTE_NV_TKINFO"
	.tkinfo
        /*0018*/ 	.word	0x00000002
        /*0030*/ 	.string	""
        /*0030*/ 	.string	"ptxas"
        /*0030*/ 	.string	"Cuda compilation tools, release 13.0, V13.0.88"
        /*0030*/ 	.string	"Build cuda_13.0.r13.0/compiler.36424714_0"
        /*0030*/ 	.string	"-arch sm_100 -m 64 "



//--------------------- .note.nv.cuinfo           --------------------------
	.section	.note.nv.cuinfo,"",@"SHT_NOTE"
	.sectionflags	@"SHF_NOTE_NV_CUINFO"
        /*0018*/ 	.short	0x0002
        /*001a*/ 	.short	0x0064
        /*001c*/ 	.short	0x0082
	.zero		2


//--------------------- .nv.info                  --------------------------
	.section	.nv.info,"",@"SHT_CUDA_INFO"
	.align	4


	//----- nvinfo : EIATTR_REGCOUNT
	.align		4
        /*0000*/ 	.byte	0x04, 0x2f
        /*0002*/ 	.short	(.L_1 - .L_0)
	.align		4
.L_0:
        /*0004*/ 	.word	index@(_Z5FusedPaS_S_Pf)
        /*0008*/ 	.word	0x00000020


	//----- nvinfo : EIATTR_FRAME_SIZE
	.align		4
.L_1:
        /*000c*/ 	.byte	0x04, 0x11
        /*000e*/ 	.short	(.L_3 - .L_2)
	.align		4
.L_2:
        /*0010*/ 	.word	index@(_Z5FusedPaS_S_Pf)
        /*0014*/ 	.word	0x00000000


	//----- nvinfo : EIATTR_MIN_STACK_SIZE
	.align		4
.L_3:
        /*0018*/ 	.byte	0x04, 0x12
        /*001a*/ 	.short	(.L_5 - .L_4)
	.align		4
.L_4:
        /*001c*/ 	.word	index@(_Z5FusedPaS_S_Pf)
        /*0020*/ 	.word	0x00000000
.L_5:


//--------------------- .nv.compat                --------------------------
	.section	.nv.compat,"",@"SHT_CUDA_COMPAT_INFO"
	.align	4
        /*0000*/ 	.byte	0x02, 0x09, 0x00, 0x00, 0x02, 0x02, 0x01, 0x00, 0x02, 0x05, 0x05, 0x00, 0x03, 0x07, 0x01, 0x01
        /*0010*/ 	.byte	0x02, 0x03, 0x00, 0x00, 0x02, 0x06, 0x01, 0x00, 0x04, 0x0b, 0x08, 0x00, 0x09, 0x00, 0x00, 0x00
        /*0020*/ 	.byte	0x00, 0x00, 0x00, 0x00


//--------------------- .nv.info._Z5FusedPaS_S_Pf --------------------------
	.section	.nv.info._Z5FusedPaS_S_Pf,"",@"SHT_CUDA_INFO"
	.sectionflags	@""
	.align	4


	//----- nvinfo : EIATTR_CUDA_API_VERSION
	.align		4
        /*0000*/ 	.byte	0x04, 0x37
        /*0002*/ 	.short	(.L_7 - .L_6)
.L_6:
        /*0004*/ 	.word	0x00000082


	//----- nvinfo : EIATTR_KPARAM_INFO
	.align		4
.L_7:
        /*0008*/ 	.byte	0x04, 0x17
        /*000a*/ 	.short	(.L_9 - .L_8)
.L_8:
        /*000c*/ 	.word	0x00000000
        /*0010*/ 	.short	0x0003
        /*0012*/ 	.short	0x0018
        /*0014*/ 	.byte	0x00, 0xf5, 0x21, 0x00


	//----- nvinfo : EIATTR_KPARAM_INFO
	.align		4
.L_9:
        /*0018*/ 	.byte	0x04, 0x17
        /*001a*/ 	.short	(.L_11 - .L_10)
.L_10:
        /*001c*/ 	.word	0x00000000
        /*0020*/ 	.short	0x0002
        /*0022*/ 	.short	0x0010
        /*0024*/ 	.byte	0x00, 0xf5, 0x21, 0x00


	//----- nvinfo : EIATTR_KPARAM_INFO
	.align		4
.L_11:
        /*0028*/ 	.byte	0x04, 0x17
        /*002a*/ 	.short	(.L_13 - .L_12)
.L_12:
        /*002c*/ 	.word	0x00000000
        /*0030*/ 	.short	0x0001
        /*0032*/ 	.short	0x0008
        /*0034*/ 	.byte	0x00, 0xf5, 0x21, 0x00


	//----- nvinfo : EIATTR_KPARAM_INFO
	.align		4
.L_13:
        /*0038*/ 	.byte	0x04, 0x17
        /*003a*/ 	.short	(.L_15 - .L_14)
.L_14:
        /*003c*/ 	.word	0x00000000
        /*0040*/ 	.short	0x0000
        /*0042*/ 	.short	0x0000
        /*0044*/ 	.byte	0x00, 0xf5, 0x21, 0x00


	//----- nvinfo : EIATTR_SPARSE_MMA_MASK
	.align		4
.L_15:
        /*0048*/ 	.byte	0x03, 0x50
        /*004a*/ 	.short	0x0000


	//----- nvinfo : EIATTR_MAXREG_COUNT
	.align		4
        /*004c*/ 	.byte	0x03, 0x1b
        /*004e*/ 	.short	0x00ff


	//----- nvinfo : EIATTR_NUM_BARRIERS
	.align		4
        /*0050*/ 	.byte	0x02, 0x4c
        /*0052*/ 	.byte	0x01
	.zero		1


	//----- nvinfo : EIATTR_MERCURY_ISA_VERSION
	.align		4
        /*0054*/ 	.byte	0x03, 0x5f
        /*0056*/ 	.short	0x0101


	//----- nvinfo : EIATTR_VRC_CTA_INIT_COUNT
	.align		4
        /*0058*/ 	.byte	0x02, 0x4a
	.zero		1
	.zero		1


	//----- nvinfo : EIATTR_EXIT_INSTR_OFFSETS
	.align		4
        /*005c*/ 	.byte	0x04, 0x1c
        /*005e*/ 	.short	(.L_17 - .L_16)


	//   ....[0]....
.L_16:
        /*0060*/ 	.word	0x00001da0


	//----- nvinfo : EIATTR_MAX_THREADS
	.align		4
.L_17:
        /*0064*/ 	.byte	0x04, 0x05
        /*0066*/ 	.short	(.L_19 - .L_18)
.L_18:
        /*0068*/ 	.word	0x00000080
        /*006c*/ 	.word	0x00000001
        /*0070*/ 	.word	0x00000001


	//----- nvinfo : EIATTR_CRS_STACK_SIZE
	.align		4
.L_19:
        /*0074*/ 	.byte	0x04, 0x1e
        /*0076*/ 	.short	(.L_21 - .L_20)
.L_20:
        /*0078*/ 	.word	0x00000000


	//----- nvinfo : EIATTR_CBANK_PARAM_SIZE
	.align		4
.L_21:
        /*007c*/ 	.byte	0x03, 0x19
        /*007e*/ 	.short	0x0020


	//----- nvinfo : EIATTR_PARAM_CBANK
	.align		4
        /*0080*/ 	.byte	0x04, 0x0a
        /*0082*/ 	.short	(.L_23 - .L_22)
	.align		4
.L_22:
        /*0084*/ 	.word	index@(.nv.constant0._Z5FusedPaS_S_Pf)
        /*0088*/ 	.short	0x0380
        /*008a*/ 	.short	0x0020


	//----- nvinfo : EIATTR_SW_WAR
	.align		4
.L_23:
        /*008c*/ 	.byte	0x04, 0x36
        /*008e*/ 	.short	(.L_25 - .L_24)
.L_24:
        /*0090*/ 	.word	0x00000008
.L_25:


//--------------------- .nv.callgraph             --------------------------
	.section	.nv.callgraph,"",@"SHT_CUDA_CALLGRAPH"
	.align	4
	.sectionentsize	8
	.align		4
        /*0000*/ 	.word	0x00000000
	.align		4
        /*0004*/ 	.word	0xffffffff
	.align		4
        /*0008*/ 	.word	0x00000000
	.align		4
        /*000c*/ 	.word	0xfffffffe
	.align		4
        /*0010*/ 	.word	0x00000000
	.align		4
        /*0014*/ 	.word	0xfffffffd
	.align		4
        /*0018*/ 	.word	0x00000000
	.align		4
        /*001c*/ 	.word	0xfffffffc


//--------------------- .text._Z5FusedPaS_S_Pf    --------------------------
	.section	.text._Z5FusedPaS_S_Pf,"ax",@progbits
	.align	128
        .global         _Z5FusedPaS_S_Pf
        .type           _Z5FusedPaS_S_Pf,@function
        .size           _Z5FusedPaS_S_Pf,(.L_x_4 - _Z5FusedPaS_S_Pf)
        .other          _Z5FusedPaS_S_Pf,@"STO_CUDA_ENTRY STV_DEFAULT"
_Z5FusedPaS_S_Pf:
.text._Z5FusedPaS_S_Pf:
[----:B------:R-:W-:Y:S01]  /*0000*/  LDC R1, c[0x0][0x37c] ;  /* 0x0000df00ff017b82 */ /* 0x000fe20000000800 */
[----:B------:R-:W0:Y:S07]  /*0010*/  S2R R2, SR_TID.X ;  /* 0x0000000000027919 */ /* 0x000e2e0000002100 */
[----:B------:R-:W0:Y:S01]  /*0020*/  LDC.64 R4, c[0x0][0x380] ;  /* 0x0000e000ff047b82 */ /* 0x000e220000000a00 */
[----:B------:R-:W1:Y:S01]  /*0030*/  LDCU UR7, c[0x0][0x390] ;  /* 0x00007200ff0777ac */ /* 0x000e620008000800 */
[----:B------:R-:W-:Y:S01]  /*0040*/  IMAD.MOV.U32 R3, RZ, RZ, RZ ;  /* 0x000000ffff037224 */ /* 0x000fe200078e00ff */
[----:B------:R-:W-:Y:S01]  /*0050*/  UMOV UR4, 0x400 ;  /* 0x0000040000047882 */ /* 0x000fe20000000000 */
[----:B------:R-:W2:Y:S04]  /*0060*/  LDCU.64 UR10, c[0x0][0x358] ;  /* 0x00006b00ff0a77ac */ /* 0x000ea80008000a00 */
[----:B------:R-:W3:Y:S01]  /*0070*/  S2UR UR5, SR_CgaCtaId ;  /* 0x00000000000579c3 */ /* 0x000ee20000008800 */
[----:B------:R-:W4:Y:S07]  /*0080*/  LDCU.64 UR12, c[0x0][0x388] ;  /* 0x00007100ff0c77ac */ /* 0x000f2e0008000a00 */
[----:B------:R-:W5:Y:S01]  /*0090*/  S2UR UR9, SR_CTAID.X ;  /* 0x00000000000979c3 */ /* 0x000f620000002500 */
[----:B-1----:R-:W-:-:S07]  /*00a0*/  IMAD.U32 R0, RZ, RZ, UR7 ;  /* 0x00000007ff007e24 */ /* 0x002fce000f8e00ff */
[----:B------:R-:W1:Y:S01]  /*00b0*/  LDC R16, c[0x0][0x394] ;  /* 0x0000e500ff107b82 */ /* 0x000e620000000800 */
[C---:B0-----:R-:W-:Y:S01]  /*00c0*/  IMAD.WIDE.U32 R4, R2.reuse, 0x4, R4 ;  /* 0x0000000402047825 */ /* 0x041fe200078e0004 */
[----:B---3--:R-:W-:Y:S02]  /*00d0*/  ULEA UR8, UR5, UR4, 0x18 ;  /* 0x0000000405087291 */ /* 0x008fe4000f8ec0ff */
[----:B------:R-:W-:Y:S01]  /*00e0*/  UIADD3 UR4, UPT, UPT, UR4, 0x2000, URZ ;  /* 0x0000200004047890 */ /* 0x000fe2000fffe0ff */
[----:B------:R-:W-:Y:S01]  /*00f0*/  IMAD.SHL.U32 R6, R2, 0x4, RZ ;  /* 0x0000000402067824 */ /* 0x000fe200078e00ff */
[----:B------:R-:W-:Y:S01]  /*0100*/  IADD3 R22, P0, PT, R4, 0x400, RZ ;  /* 0x0000040004167810 */ /* 0x000fe20007f1e0ff */
[----:B------:R-:W-:Y:S01]  /*0110*/  IMAD.SHL.U32 R4, R2, 0x400, RZ ;  /* 0x0000040002047824 */ /* 0x000fe200078e00ff */
[----:B------:R-:W-:Y:S01]  /*0120*/  ULEA UR4, UR5, UR4, 0x18 ;  /* 0x0000000405047291 */ /* 0x000fe2000f8ec0ff */
[----:B------:R-:W-:Y:S01]  /*0130*/  VIADD R19, R6, UR8 ;  /* 0x0000000806137c36 */ /* 0x000fe20008000000 */
[----:B-----5:R-:W-:Y:S01]  /*0140*/  UIMAD UR6, UR9, 0x7000, URZ ;  /* 0x00007000090678a4 */ /* 0x020fe2000f8e02ff */
[----:B------:R-:W-:Y:S01]  /*0150*/  IMAD.SHL.U32 R17, R2, 0x400, RZ ;  /* 0x0000040002117824 */ /* 0x000fe200078e00ff */
[----:B------:R-:W-:Y:S01]  /*0160*/  LOP3.LUT R4, R4, 0x1e000, RZ, 0xc0, !PT ;  /* 0x0001e00004047812 */ /* 0x000fe200078ec0ff */
[C---:B------:R-:W-:Y:S01]  /*0170*/  IMAD R19, R2.reuse, 0xc, R19 ;  /* 0x0000000c02137824 */ /* 0x040fe200078e0213 */
[----:B------:R-:W-:Y:S01]  /*0180*/  LEA R7, R2, UR4, 0x4 ;  /* 0x0000000402077c11 */ /* 0x000fe2000f8e20ff */
[----:B------:R-:W-:Y:S01]  /*0190*/  IMAD.X R23, RZ, RZ, R5, P0 ;  /* 0x000000ffff177224 */ /* 0x000fe200000e0605 */
[----:B------:R-:W-:Y:S01]  /*01a0*/  LOP3.LUT R17, R17, 0x1e000, RZ, 0xc0, !PT ;  /* 0x0001e00011117812 */ /* 0x000fe200078ec0ff */
[----:B------:R-:W-:Y:S01]  /*01b0*/  VIADD R21, R4, UR9 ;  /* 0x0000000904157c36 */ /* 0x000fe20008000000 */
[----:B------:R-:W-:Y:S01]  /*01c0*/  LOP3.LUT R5, R6, UR6, RZ, 0xfc, !PT ;  /* 0x0000000606057c12 */ /* 0x000fe2000f8efcff */
[C---:B------:R-:W-:Y:S01]  /*01d0*/  IMAD R18, R2.reuse, -0xc, R7 ;  /* 0xfffffff402127824 */ /* 0x040fe200078e0207 */
[----:B------:R-:W-:Y:S01]  /*01e0*/  UMOV UR4, URZ ;  /* 0x000000ff00047c82 */ /* 0x000fe20008000000 */
[----:B--2-4-:R-:W-:-:S07]  /*01f0*/  IMAD R4, R2, -0xc, R19 ;  /* 0xfffffff402047824 */ /* 0x014fce00078e0213 */
.L_x_0:
[----:B------:R-:W-:Y:S01]  /*0200*/  BAR.SYNC.DEFER_BLOCKING 0x0 ;  /* 0x0000000000007b1d */ /* 0x000fe20000010000 */
[----:B------:R-:W-:-:S05]  /*0210*/  IADD3 R8, P0, PT, R0, R17, RZ ;  /* 0x0000001100087210 */ /* 0x000fca0007f1e0ff */
[----:B-1----:R-:W-:Y:S01]  /*0220*/  IMAD.X R9, RZ, RZ, R16, P0 ;  /* 0x000000ffff097224 */ /* 0x002fe200000e0610 */
[----:B------:R-:W2:Y:S04]  /*0230*/  LDG.E.U8.CONSTANT R13, desc[UR10][R22.64+-0x400] ;  /* 0xfffc000a160d7981 */ /* 0x000ea8000c1e9100 */
[----:B------:R-:W3:Y:S04]  /*0240*/  LDG.E.U8.CONSTANT R10, desc[UR10][R8.64] ;  /* 0x0000000a080a7981 */ /* 0x000ee8000c1e9100 */
[----:B------:R-:W4:Y:S04]  /*0250*/  LDG.E.U8.CONSTANT R12, desc[UR10][R22.64+-0x3ff] ;  /* 0xfffc010a160c7981 */ /* 0x000f28000c1e9100 */
[----:B------:R-:W5:Y:S04]  /*0260*/  LDG.E.U8.CONSTANT R11, desc[UR10][R22.64+-0x3fe] ;  /* 0xfffc020a160b7981 */ /* 0x000f68000c1e9100 */
[----:B------:R-:W5:Y:S01]  /*0270*/  LDG.E.U8.CONSTANT R15, desc[UR10][R22.64+-0x3fd] ;  /* 0xfffc030a160f7981 */ /* 0x000f62000c1e9100 */
[----:B--2---:R-:W-:-:S02]  /*0280*/  SHF.R.U32.HI R14, RZ, 0x2, R13 ;  /* 0x00000002ff0e7819 */ /* 0x004fc4000001160d */
[----:B------:R-:W-:Y:S02]  /*0290*/  SHF.R.U32.HI R24, RZ, 0x7, R13 ;  /* 0x00000007ff187819 */ /* 0x000fe4000001160d */
[----:B---3--:R-:W-:Y:S02]  /*02a0*/  PRMT R10, R10, 0x8880, RZ ;  /* 0x000088800a0a7816 */ /* 0x008fe400000000ff */
[C---:B------:R-:W-:Y:S02]  /*02b0*/  LOP3.LUT R13, R14.reuse, 0x1f, RZ, 0xc0, !PT ;  /* 0x0000001f0e0d7812 */ /* 0x040fe400078ec0ff */
[----:B------:R-:W-:Y:S02]  /*02c0*/  LOP3.LUT R25, R14, 0x2, RZ, 0xc0, !PT ;  /* 0x000000020e197812 */ /* 0x000fe400078ec0ff */
[----:B------:R-:W-:Y:S02]  /*02d0*/  VIADDMNMX.U32 R13, R13, R10, 0x3f, !PT ;  /* 0x0000003f0d0d7446 */ /* 0x000fe4000780000a */
[--C-:B----4-:R-:W-:Y:S01]  /*02e0*/  SHF.R.U32.HI R20, RZ, 0x2, R12.reuse ;  /* 0x00000002ff147819 */ /* 0x110fe2000001160c */
[----:B------:R-:W-:Y:S01]  /*02f0*/  IMAD R14, R24, -0x80000000, R25 ;  /* 0x80000000180e7824 */ /* 0x000fe200078e0219 */
[----:B------:R-:W-:Y:S01]  /*0300*/  SHF.R.U32.HI R24, RZ, 0x7, R12 ;  /* 0x00000007ff187819 */ /* 0x000fe2000001160c */
[----:B------:R-:W-:Y:S01]  /*0310*/  IMAD.SHL.U32 R13, R13, 0x800000, RZ ;  /* 0x008000000d0d7824 */ /* 0x000fe200078e00ff */
[----:B------:R-:W2:Y:S01]  /*0320*/  LDG.E.U8.CONSTANT R12, desc[UR10][R8.64+0x20000] ;  /* 0x0200000a080c7981 */ /* 0x000ea2000c1e9100 */
[----:B------:R-:W-:-:S02]  /*0330*/  LOP3.LUT R25, R20, 0x2, RZ, 0xc0, !PT ;  /* 0x0000000214197812 */ /* 0x000fc400078ec0ff */
[----:B-----5:R-:W-:Y:S02]  /*0340*/  SHF.R.U32.HI R26, RZ, 0x2, R11 ;  /* 0x00000002ff1a7819 */ /* 0x020fe4000001160b */
[----:B------:R-:W-:Y:S01]  /*0350*/  LOP3.LUT R14, R14, R13, RZ, 0xfc, !PT ;  /* 0x0000000d0e0e7212 */ /* 0x000fe200078efcff */
[----:B------:R-:W-:Y:S01]  /*0360*/  IMAD R24, R24, -0x80000000, R25 ;  /* 0x8000000018187824 */ /* 0x000fe200078e0219 */
[----:B------:R-:W3:Y:S01]  /*0370*/  LDG.E.U8.CONSTANT R13, desc[UR10][R22.64+-0x200] ;  /* 0xfffe000a160d7981 */ /* 0x000ee2000c1e9100 */
[----:B------:R-:W-:Y:S02]  /*0380*/  SHF.R.U32.HI R25, RZ, 0x7, R11 ;  /* 0x00000007ff197819 */ /* 0x000fe4000001160b */
[----:B------:R-:W-:Y:S02]  /*0390*/  LOP3.LUT R11, R20, 0x1f, RZ, 0xc0, !PT ;  /* 0x0000001f140b7812 */ /* 0x000fe400078ec0ff */
[----:B------:R-:W-:Y:S02]  /*03a0*/  LOP3.LUT R27, R26, 0x1f, RZ, 0xc0, !PT ;  /* 0x0000001f1a1b7812 */ /* 0x000fe400078ec0ff */
[----:B------:R-:W-:-:S02]  /*03b0*/  VIADDMNMX.U32 R20, R11, R10, 0x3f, !PT ;  /* 0x0000003f0b147446 */ /* 0x000fc4000780000a */
[----:B------:R-:W4:Y:S01]  /*03c0*/  LDG.E.U8.CONSTANT R11, desc[UR10][R22.64+-0x1ff] ;  /* 0xfffe010a160b7981 */ /* 0x000f22000c1e9100 */
[----:B------:R-:W-:Y:S02]  /*03d0*/  LOP3.LUT R28, R26, 0x2, RZ, 0xc0, !PT ;  /* 0x000000021a1c7812 */ /* 0x000fe400078ec0ff */
[----:B------:R-:W-:Y:S01]  /*03e0*/  VIADDMNMX.U32 R26, R27, R10, 0x3f, !PT ;  /* 0x0000003f1b1a7446 */ /* 0x000fe2000780000a */
[----:B------:R-:W-:Y:S02]  /*03f0*/  IMAD.SHL.U32 R27, R20, 0x800000, RZ ;  /* 0x00800000141b7824 */ /* 0x000fe400078e00ff */
[----:B------:R-:W-:Y:S02]  /*0400*/  IMAD R25, R25, -0x80000000, R28 ;  /* 0x8000000019197824 */ /* 0x000fe400078e021c */
[----:B------:R-:W-:Y:S01]  /*0410*/  IMAD.SHL.U32 R28, R26, 0x800000, RZ ;  /* 0x008000001a1c7824 */ /* 0x000fe200078e00ff */
[----:B------:R-:W-:Y:S02]  /*0420*/  LOP3.LUT R26, R24, R27, RZ, 0xfc, !PT ;  /* 0x0000001b181a7212 */ /* 0x000fe400078efcff */
[----:B------:R-:W-:-:S02]  /*0430*/  SHF.R.U32.HI R24, RZ, 0x2, R15 ;  /* 0x00000002ff187819 */ /* 0x000fc4000001160f */
[----:B------:R-:W-:Y:S02]  /*0440*/  SHF.R.U32.HI R20, RZ, 0x7, R15 ;  /* 0x00000007ff147819 */ /* 0x000fe4000001160f */
[----:B------:R-:W-:-:S05]  /*0450*/  LOP3.LUT R15, R24, 0x2, RZ, 0xc0, !PT ;  /* 0x00000002180f7812 */ /* 0x000fca00078ec0ff */
[----:B------:R-:W-:Y:S02]  /*0460*/  IMAD R20, R20, -0x80000000, R15 ;  /* 0x8000000014147824 */ /* 0x000fe400078e020f */
[----:B------:R-:W5:Y:S01]  /*0470*/  LDG.E.U8.CONSTANT R15, desc[UR10][R22.64+-0x1fe] ;  /* 0xfffe020a160f7981 */ /* 0x000f62000c1e9100 */
[----:B------:R-:W-:Y:S02]  /*0480*/  LOP3.LUT R28, R25, R28, RZ, 0xfc, !PT ;  /* 0x0000001c191c7212 */ /* 0x000fe400078efcff */
[----:B------:R-:W-:-:S04]  /*0490*/  LOP3.LUT R25, R24, 0x1f, RZ, 0xc0, !PT ;  /* 0x0000001f18197812 */ /* 0x000fc800078ec0ff */
[----:B------:R-:W-:Y:S02]  /*04a0*/  VIADDMNMX.U32 R25, R25, R10, 0x3f, !PT ;  /* 0x0000003f19197446 */ /* 0x000fe4000780000a */
[----:B------:R-:W5:Y:S03]  /*04b0*/  LDG.E.U8.CONSTANT R10, desc[UR10][R22.64+-0x1fd] ;  /* 0xfffe030a160a7981 */ /* 0x000f66000c1e9100 */
[----:B------:R-:W-:-:S05]  /*04c0*/  IMAD.SHL.U32 R25, R25, 0x800000, RZ ;  /* 0x0080000019197824 */ /* 0x000fca00078e00ff */
[----:B------:R-:W-:Y:S01]  /*04d0*/  LOP3.LUT R25, R20, R25, RZ, 0xfc, !PT ;  /* 0x0000001914197212 */ /* 0x000fe200078efcff */
[----:B------:R-:W-:Y:S04]  /*04e0*/  STS [R19], R14 ;  /* 0x0000000e13007388 */ /* 0x000fe80000000800 */
[----:B------:R-:W-:Y:S04]  /*04f0*/  STS [R19+0x4], R26 ;  /* 0x0000041a13007388 */ /* 0x000fe80000000800 */
[----:B------:R0:W-:Y:S04]  /*0500*/  STS [R19+0xc], R25 ;  /* 0x00000c1913007388 */ /* 0x0001e80000000800 */
[----:B0-----:R-:W5:Y:S04]  /*0510*/  LDG.E.U8.CONSTANT R25, desc[UR10][R22.64+0x1] ;  /* 0x0000010a16197981 */ /* 0x001f68000c1e9100 */
[----:B------:R0:W-:Y:S01]  /*0520*/  STS [R19+0x8], R28 ;  /* 0x0000081c13007388 */ /* 0x0001e20000000800 */
[----:B--2---:R-:W-:-:S02]  /*0530*/  PRMT R20, R12, 0x8880, RZ ;  /* 0x000088800c147816 */ /* 0x004fc400000000ff */
[--C-:B---3--:R-:W-:Y:S02]  /*0540*/  SHF.R.U32.HI R24, RZ, 0x2, R13.reuse ;  /* 0x00000002ff187819 */ /* 0x108fe4000001160d */
[----:B------:R-:W-:Y:S01]  /*0550*/  SHF.R.U32.HI R27, RZ, 0x7, R13 ;  /* 0x00000007ff1b7819 */ /* 0x000fe2000001160d */
[----:B------:R-:W-:Y:S01]  /*0560*/  IMAD.MOV.U32 R13, RZ, RZ, R20 ;  /* 0x000000ffff0d7224 */ /* 0x000fe200078e0014 */
[C---:B------:R-:W-:Y:S01]  /*0570*/  LOP3.LUT R12, R24.reuse, 0x1f, RZ, 0xc0, !PT ;  /* 0x0000001f180c7812 */ /* 0x040fe200078ec0ff */
[----:B------:R-:W2:Y:S01]  /*0580*/  LDG.E.U8.CONSTANT R20, desc[UR10][R8.64+0x40000] ;  /* 0x0400000a08147981 */ /* 0x000ea2000c1e9100 */
[----:B------:R-:W-:-:S03]  /*0590*/  LOP3.LUT R14, R24, 0x2, RZ, 0xc0, !PT ;  /* 0x00000002180e7812 */ /* 0x000fc600078ec0ff */
[----:B------:R-:W3:Y:S01]  /*05a0*/  LDG.E.U8.CONSTANT R24, desc[UR10][R22.64] ;  /* 0x0000000a16187981 */ /* 0x000ee2000c1e9100 */
[----:B------:R-:W-:Y:S01]  /*05b0*/  VIADDMNMX.U32 R12, R12, R13, 0x3f, !PT ;  /* 0x0000003f0c0c7446 */ /* 0x000fe2000780000d */
[----:B------:R-:W-:Y:S01]  /*05c0*/  IMAD R27, R27, -0x80000000, R14 ;  /* 0x800000001b1b7824 */ /* 0x000fe200078e020e */
[----:B----4-:R-:W-:-:S03]  /*05d0*/  SHF.R.U32.HI R14, RZ, 0x2, R11 ;  /* 0x00000002ff0e7819 */ /* 0x010fc6000001160b */
[----:B------:R-:W-:-:S05]  /*05e0*/  IMAD.SHL.U32 R12, R12, 0x800000, RZ ;  /* 0x008000000c0c7824 */ /* 0x000fca00078e00ff */
[----:B------:R-:W-:Y:S02]  /*05f0*/  LOP3.LUT R26, R27, R12, RZ, 0xfc, !PT ;  /* 0x0000000c1b1a7212 */ /* 0x000fe400078efcff */
[C---:B------:R-:W-:Y:S02]  /*0600*/  LOP3.LUT R12, R14.reuse, 0x1f, RZ, 0xc0, !PT ;  /* 0x0000001f0e0c7812 */ /* 0x040fe400078ec0ff */
[----:B------:R-:W-:Y:S02]  /*0610*/  SHF.R.U32.HI R11, RZ, 0x7, R11 ;  /* 0x00000007ff0b7819 */ /* 0x000fe4000001160b */
[----:B------:R-:W-:Y:S02]  /*0620*/  LOP3.LUT R14, R14, 0x2, RZ, 0xc0, !PT ;  /* 0x000000020e0e7812 */ /* 0x000fe400078ec0ff */
[----:B------:R-:W-:-:S03]  /*0630*/  VIADDMNMX.U32 R12, R12, R13, 0x3f, !PT ;  /* 0x0000003f0c0c7446 */ /* 0x000fc6000780000d */
[----:B------:R-:W-:Y:S02]  /*0640*/  IMAD R11, R11, -0x80000000, R14 ;  /* 0x800000000b0b7824 */ /* 0x000fe400078e020e */
[----:B------:R-:W-:Y:S01]  /*0650*/  IMAD.SHL.U32 R12, R12, 0x800000, RZ ;  /* 0x008000000c0c7824 */ /* 0x000fe200078e00ff */
[----:B-----5:R-:W-:-:S04]  /*0660*/  SHF.R.U32.HI R27, RZ, 0x7, R15 ;  /* 0x00000007ff1b7819 */ /* 0x020fc8000001160f */
[----:B0-----:R-:W-:Y:S02]  /*0670*/  LOP3.LUT R28, R11, R12, RZ, 0xfc, !PT ;  /* 0x0000000c0b1c7212 */ /* 0x001fe400078efcff */
[----:B------:R-:W-:Y:S01]  /*0680*/  SHF.R.U32.HI R12, RZ, 0x2, R15 ;  /* 0x00000002ff0c7819 */ /* 0x000fe2000001160f */
[----:B------:R-:W4:Y:S04]  /*0690*/  LDG.E.U8.CONSTANT R11, desc[UR10][R22.64+0x3] ;  /* 0x0000030a160b7981 */ /* 0x000f28000c1e9100 */
[----:B------:R-:W5:Y:S01]  /*06a0*/  LDG.E.U8.CONSTANT R15, desc[UR10][R22.64+0x2] ;  /* 0x0000020a160f7981 */ /* 0x000f62000c1e9100 */
[C---:B------:R-:W-:Y:S02]  /*06b0*/  LOP3.LUT R14, R12.reuse, 0x2, RZ, 0xc0, !PT ;  /* 0x000000020c0e7812 */ /* 0x040fe400078ec0ff */
[----:B------:R-:W-:-:S02]  /*06c0*/  LOP3.LUT R29, R12, 0x1f, RZ, 0xc0, !PT ;  /* 0x0000001f0c1d7812 */ /* 0x000fc400078ec0ff */
[----:B------:R-:W4:Y:S01]  /*06d0*/  LDG.E.U8.CONSTANT R12, desc[UR10][R22.64+0x200] ;  /* 0x0002000a160c7981 */ /* 0x000f22000c1e9100 */
[----:B------:R-:W-:-:S03]  /*06e0*/  IMAD R27, R27, -0x80000000, R14 ;  /* 0x800000001b1b7824 */ /* 0x000fc600078e020e */
[----:B------:R0:W4:Y:S01]  /*06f0*/  LDG.E.U8.CONSTANT R14, desc[UR10][R8.64+0x60000] ;  /* 0x0600000a080e7981 */ /* 0x000122000c1e9100 */
[----:B------:R-:W-:-:S03]  /*0700*/  VIADDMNMX.U32 R29, R29, R13, 0x3f, !PT ;  /* 0x0000003f1d1d7446 */ /* 0x000fc6000780000d */
[----:B------:R1:W-:Y:S02]  /*0710*/  STS [R19+0x800], R26 ;  /* 0x0008001a13007388 */ /* 0x0003e40000000800 */
[----:B-1----:R-:W-:Y:S01]  /*0720*/  IMAD.SHL.U32 R26, R29, 0x800000, RZ ;  /* 0x008000001d1a7824 */ /* 0x002fe200078e00ff */
[----:B------:R-:W-:-:S04]  /*0730*/  SHF.R.U32.HI R29, RZ, 0x2, R10 ;  /* 0x00000002ff1d7819 */ /* 0x000fc8000001160a */
[----:B------:R-:W-:Y:S02]  /*0740*/  LOP3.LUT R26, R27, R26, RZ, 0xfc, !PT ;  /* 0x0000001a1b1a7212 */ /* 0x000fe400078efcff */
[----:B------:R-:W-:Y:S02]  /*0750*/  SHF.R.U32.HI R27, RZ, 0x7, R10 ;  /* 0x00000007ff1b7819 */ /* 0x000fe4000001160a */
[C---:B------:R-:W-:Y:S02]  /*0760*/  LOP3.LUT R10, R29.reuse, 0x2, RZ, 0xc0, !PT ;  /* 0x000000021d0a7812 */ /* 0x040fe400078ec0ff */
[----:B0-----:R-:W-:-:S03]  /*0770*/  LOP3.LUT R8, R29, 0x1f, RZ, 0xc0, !PT ;  /* 0x0000001f1d087812 */ /* 0x001fc600078ec0ff */
[----:B------:R-:W-:Y:S02]  /*0780*/  IMAD R27, R27, -0x80000000, R10 ;  /* 0x800000001b1b7824 */ /* 0x000fe400078e020a */
[----:B------:R-:W4:Y:S01]  /*0790*/  LDG.E.U8.CONSTANT R10, desc[UR10][R22.64+0x201] ;  /* 0x0002010a160a7981 */ /* 0x000f22000c1e9100 */
[----:B------:R-:W-:-:S03]  /*07a0*/  VIADDMNMX.U32 R8, R8, R13, 0x3f, !PT ;  /* 0x0000003f08087446 */ /* 0x000fc6000780000d */
[----:B------:R-:W4:Y:S02]  /*07b0*/  LDG.E.U8.CONSTANT R13, desc[UR10][R22.64+0x202] ;  /* 0x0002020a160d7981 */ /* 0x000f24000c1e9100 */
[----:B------:R-:W-:Y:S02]  /*07c0*/  IMAD.SHL.U32 R8, R8, 0x800000, RZ ;  /* 0x0080000008087824 */ /* 0x000fe400078e00ff */
[----:B------:R0:W-:Y:S03]  /*07d0*/  STS [R19+0x804], R28 ;  /* 0x0008041c13007388 */ /* 0x0001e60000000800 */
[----:B0-----:R-:W-:Y:S01]  /*07e0*/  LOP3.LUT R28, R27, R8, RZ, 0xfc, !PT ;  /* 0x000000081b1c7212 */ /* 0x001fe200078efcff */
[----:B------:R-:W-:Y:S04]  /*07f0*/  STS [R19+0x808], R26 ;  /* 0x0008081a13007388 */ /* 0x000fe80000000800 */
[----:B------:R0:W-:Y:S01]  /*0800*/  STS [R19+0x80c], R28 ;  /* 0x00080c1c13007388 */ /* 0x0001e20000000800 */
[----:B--2---:R-:W-:-:S02]  /*0810*/  PRMT R8, R20, 0x8880, RZ ;  /* 0x0000888014087816 */ /* 0x004fc400000000ff */
[----:B---3--:R-:W-:-:S04]  /*0820*/  SHF.R.U32.HI R9, RZ, 0x2, R24 ;  /* 0x00000002ff097819 */ /* 0x008fc80000011618 */
[C---:B------:R-:W-:Y:S02]  /*0830*/  LOP3.LUT R27, R9.reuse, 0x1f, RZ, 0xc0, !PT ;  /* 0x0000001f091b7812 */ /* 0x040fe400078ec0ff */
[----:B------:R-:W-:Y:S02]  /*0840*/  SHF.R.U32.HI R24, RZ, 0x7, R24 ;  /* 0x00000007ff187819 */ /* 0x000fe40000011618 */
[----:B------:R-:W-:Y:S02]  /*0850*/  LOP3.LUT R9, R9, 0x2, RZ, 0xc0, !PT ;  /* 0x0000000209097812 */ /* 0x000fe400078ec0ff */
[----:B------:R-:W-:-:S03]  /*0860*/  VIADDMNMX.U32 R27, R27, R8, 0x3f, !PT ;  /* 0x0000003f1b1b7446 */ /* 0x000fc60007800008 */
[----:B------:R-:W-:Y:S02]  /*0870*/  IMAD R9, R24, -0x80000000, R9 ;  /* 0x8000000018097824 */ /* 0x000fe400078e0209 */
[----:B------:R-:W-:Y:S01]  /*0880*/  IMAD.SHL.U32 R24, R27, 0x800000, RZ ;  /* 0x008000001b187824 */ /* 0x000fe200078e00ff */
[----:B------:R-:W-:-:S04]  /*0890*/  SHF.R.U32.HI R20, RZ, 0x2, R25 ;  /* 0x00000002ff147819 */ /* 0x000fc80000011619 */
        /* <DEDUP_REMOVED lines=10> */
[----:B------:R0:W-:Y:S01]  /*0940*/  STS [R19+0x1000], R24 ;  /* 0x0010001813007388 */ /* 0x0001e20000000800 */
[C---:B------:R-:W-:Y:S02]  /*0950*/  LOP3.LUT R26, R9.reuse, 0x2, RZ, 0xc0, !PT ;  /* 0x00000002091a7812 */ /* 0x040fe400078ec0ff */
[----:B----4-:R-:W-:Y:S01]  /*0960*/  SHF.R.U32.HI R25, RZ, 0x2, R11 ;  /* 0x00000002ff197819 */ /* 0x010fe2000001160b */
[----:B------:R-:W2:Y:S01]  /*0970*/  LDG.E.U8.CONSTANT R20, desc[UR10][R22.64+0x203] ;  /* 0x0002030a16147981 */ /* 0x000ea2000c1e9100 */
[----:B------:R-:W-:Y:S01]  /*0980*/  LOP3.LUT R9, R9, 0x1f, RZ, 0xc0, !PT ;  /* 0x0000001f09097812 */ /* 0x000fe200078ec0ff */
[----:B------:R-:W-:Y:S01]  /*0990*/  IMAD R15, R15, -0x80000000, R26 ;  /* 0x800000000f0f7824 */ /* 0x000fe200078e021a */
[----:B------:R-:W-:-:S02]  /*09a0*/  LOP3.LUT R27, R25, 0x1f, RZ, 0xc0, !PT ;  /* 0x0000001f191b7812 */ /* 0x000fc400078ec0ff */
[-C--:B------:R-:W-:Y:S02]  /*09b0*/  VIADDMNMX.U32 R26, R9, R8.reuse, 0x3f, !PT ;  /* 0x0000003f091a7446 */ /* 0x080fe40007800008 */
[----:B0-----:R-:W-:Y:S02]  /*09c0*/  VIADDMNMX.U32 R24, R27, R8, 0x3f, !PT ;  /* 0x0000003f1b187446 */ /* 0x001fe40007800008 */
[----:B------:R-:W-:Y:S02]  /*09d0*/  SHF.R.U32.HI R11, RZ, 0x7, R11 ;  /* 0x00000007ff0b7819 */ /* 0x000fe4000001160b */
[----:B------:R-:W-:Y:S01]  /*09e0*/  LOP3.LUT R25, R25, 0x2, RZ, 0xc0, !PT ;  /* 0x0000000219197812 */ /* 0x000fe200078ec0ff */
[----:B------:R-:W-:Y:S01]  /*09f0*/  IMAD.SHL.U32 R26, R26, 0x800000, RZ ;  /* 0x008000001a1a7824 */ /* 0x000fe200078e00ff */
[----:B------:R-:W-:Y:S01]  /*0a00*/  IADD3 R8, P0, PT, R21, R0, RZ ;  /* 0x0000000015087210 */ /* 0x000fe20007f1e0ff */
[----:B------:R-:W-:Y:S02]  /*0a10*/  IMAD.SHL.U32 R24, R24, 0x800000, RZ ;  /* 0x0080000018187824 */ /* 0x000fe400078e00ff */
[----:B------:R-:W-:Y:S01]  /*0a20*/  IMAD R11, R11, -0x80000000, R25 ;  /* 0x800000000b0b7824 */ /* 0x000fe200078e0219 */
[----:B------:R-:W-:-:S02]  /*0a30*/  PRMT R25, R14, 0x8880, RZ ;  /* 0x000088800e197816 */ /* 0x000fc400000000ff */
[----:B------:R-:W-:Y:S02]  /*0a40*/  LOP3.LUT R26, R15, R26, RZ, 0xfc, !PT ;  /* 0x0000001a0f1a7212 */ /* 0x000fe400078efcff */
[----:B------:R-:W-:Y:S01]  /*0a50*/  SHF.R.U32.HI R15, RZ, 0x2, R12 ;  /* 0x00000002ff0f7819 */ /* 0x000fe2000001160c */
[----:B------:R-:W-:Y:S01]  /*0a60*/  IMAD.X R9, RZ, RZ, R16, P0 ;  /* 0x000000ffff097224 */ /* 0x000fe200000e0610 */
[----:B------:R-:W-:Y:S01]  /*0a70*/  LOP3.LUT R24, R11, R24, RZ, 0xfc, !PT ;  /* 0x000000180b187212 */ /* 0x000fe200078efcff */
[----:B------:R-:W-:Y:S01]  /*0a80*/  IMAD.MOV.U32 R11, RZ, RZ, R25 ;  /* 0x000000ffff0b7224 */ /* 0x000fe200078e0019 */
[C---:B------:R-:W-:Y:S02]  /*0a90*/  LOP3.LUT R14, R15.reuse, 0x1f, RZ, 0xc0, !PT ;  /* 0x0000001f0f0e7812 */ /* 0x040fe400078ec0ff */
[----:B------:R0:W3:Y:S01]  /*0aa0*/  LDG.E.U8.CONSTANT R8, desc[UR10][R8.64] ;  /* 0x0000000a08087981 */ /* 0x0000e2000c1e9100 */
[----:B------:R-:W-:Y:S02]  /*0ab0*/  SHF.R.U32.HI R12, RZ, 0x7, R12 ;  /* 0x00000007ff0c7819 */ /* 0x000fe4000001160c */
[----:B------:R-:W-:-:S02]  /*0ac0*/  LOP3.LUT R15, R15, 0x2, RZ, 0xc0, !PT ;  /* 0x000000020f0f7812 */ /* 0x000fc400078ec0ff */
[----:B0-----:R-:W-:Y:S02]  /*0ad0*/  VIADDMNMX.U32 R9, R14, R11, 0x3f, !PT ;  /* 0x0000003f0e097446 */ /* 0x001fe4000780000b */
[----:B------:R-:W-:Y:S01]  /*0ae0*/  IADD3 R14, P0, PT, R5, UR12, RZ ;  /* 0x0000000c050e7c10 */ /* 0x000fe2000ff1e0ff */
[----:B------:R-:W-:Y:S02]  /*0af0*/  IMAD R12, R12, -0x80000000, R15 ;  /* 0x800000000c0c7824 */ /* 0x000fe400078e020f */
[----:B------:R-:W-:Y:S02]  /*0b00*/  IMAD.SHL.U32 R9, R9, 0x800000, RZ ;  /* 0x0080000009097824 */ /* 0x000fe400078e00ff */
[----:B------:R-:W-:-:S03]  /*0b10*/  IMAD.X R15, RZ, RZ, UR13, P0 ;  /* 0x0000000dff0f7e24 */ /* 0x000fc600080e06ff */
[----:B------:R-:W-:Y:S02]  /*0b20*/  LOP3.LUT R29, R12, R9, RZ, 0xfc, !PT ;  /* 0x000000090c1d7212 */ /* 0x000fe400078efcff */
[----:B------:R-:W4:Y:S01]  /*0b30*/  LDG.E.U8.CONSTANT R9, desc[UR10][R14.64] ;  /* 0x0000000a0e097981 */ /* 0x000f22000c1e9100 */
[--C-:B------:R-:W-:Y:S02]  /*0b40*/  SHF.R.U32.HI R25, RZ, 0x2, R10.reuse ;  /* 0x00000002ff197819 */ /* 0x100fe4000001160a */
[----:B------:R-:W-:Y:S01]  /*0b50*/  SHF.R.U32.HI R27, RZ, 0x7, R10 ;  /* 0x00000007ff1b7819 */ /* 0x000fe2000001160a */
[----:B------:R-:W5:Y:S01]  /*0b60*/  LDG.E.U8.CONSTANT R12, desc[UR10][R14.64+0x1] ;  /* 0x0000010a0e0c7981 */ /* 0x000f62000c1e9100 */
[----:B------:R-:W-:-:S03]  /*0b70*/  LOP3.LUT R10, R25, 0x2, RZ, 0xc0, !PT ;  /* 0x00000002190a7812 */ /* 0x000fc600078ec0ff */
[----:B------:R0:W-:Y:S02]  /*0b80*/  STS [R19+0x1004], R28 ;  /* 0x0010041c13007388 */ /* 0x0001e40000000800 */
[----:B------:R-:W-:Y:S01]  /*0b90*/  IMAD R27, R27, -0x80000000, R10 ;  /* 0x800000001b1b7824 */ /* 0x000fe200078e020a */
[--C-:B0-----:R-:W-:Y:S02]  /*0ba0*/  SHF.R.U32.HI R28, RZ, 0x2, R13.reuse ;  /* 0x00000002ff1c7819 */ /* 0x101fe4000001160d */
[----:B------:R-:W-:Y:S02]  /*0bb0*/  SHF.R.U32.HI R13, RZ, 0x7, R13 ;  /* 0x00000007ff0d7819 */ /* 0x000fe4000001160d */
[----:B------:R-:W-:-:S05]  /*0bc0*/  LOP3.LUT R10, R28, 0x2, RZ, 0xc0, !PT ;  /* 0x000000021c0a7812 */ /* 0x000fca00078ec0ff */
[----:B------:R-:W-:Y:S02]  /*0bd0*/  IMAD R13, R13, -0x80000000, R10 ;  /* 0x800000000d0d7824 */ /* 0x000fe400078e020a */
[----:B------:R-:W5:Y:S01]  /*0be0*/  LDG.E.U8.CONSTANT R10, desc[UR10][R14.64+0x2] ;  /* 0x0000020a0e0a7981 */ /* 0x000f62000c1e9100 */
[----:B------:R-:W-:-:S04]  /*0bf0*/  LOP3.LUT R28, R28, 0x1f, RZ, 0xc0, !PT ;  /* 0x0000001f1c1c7812 */ /* 0x000fc800078ec0ff */
[----:B------:R-:W-:Y:S01]  /*0c00*/  VIADDMNMX.U32 R28, R28, R11, 0x3f, !PT ;  /* 0x0000003f1c1c7446 */ /* 0x000fe2000780000b */
[----:B------:R0:W-:Y:S04]  /*0c10*/  STS [R19+0x1008], R26 ;  /* 0x0010081a13007388 */ /* 0x0001e80000000800 */
[----:B0-----:R-:W-:Y:S01]  /*0c20*/  IMAD.SHL.U32 R26, R28, 0x800000, RZ ;  /* 0x008000001c1a7824 */ /* 0x001fe200078e00ff */
[----:B------:R0:W-:Y:S04]  /*0c30*/  STS [R19+0x100c], R24 ;  /* 0x00100c1813007388 */ /* 0x0001e80000000800 */
[----:B------:R-:W-:-:S02]  /*0c40*/  LOP3.LUT R26, R13, R26, RZ, 0xfc, !PT ;  /* 0x0000001a0d1a7212 */ /* 0x000fc400078efcff */
[----:B0-----:R-:W-:-:S04]  /*0c50*/  LOP3.LUT R24, R25, 0x1f, RZ, 0xc0, !PT ;  /* 0x0000001f19187812 */ /* 0x001fc800078ec0ff */
[----:B------:R-:W-:-:S05]  /*0c60*/  VIADDMNMX.U32 R24, R24, R11, 0x3f, !PT ;  /* 0x0000003f18187446 */ /* 0x000fca000780000b */
[----:B------:R-:W-:-:S05]  /*0c70*/  IMAD.SHL.U32 R24, R24, 0x800000, RZ ;  /* 0x0080000018187824 */ /* 0x000fca00078e00ff */
[----:B------:R-:W-:-:S05]  /*0c80*/  LOP3.LUT R24, R27, R24, RZ, 0xfc, !PT ;  /* 0x000000181b187212 */ /* 0x000fca00078efcff */
[----:B------:R0:W-:Y:S04]  /*0c90*/  STS [R19+0x1804], R24 ;  /* 0x0018041813007388 */ /* 0x0001e80000000800 */
[----:B------:R1:W-:Y:S01]  /*0ca0*/  STS [R19+0x1800], R29 ;  /* 0x0018001d13007388 */ /* 0x0003e20000000800 */
[----:B--2---:R-:W-:-:S04]  /*0cb0*/  SHF.R.U32.HI R13, RZ, 0x2, R20 ;  /* 0x00000002ff0d7819 */ /* 0x004fc80000011614 */
[C---:B------:R-:W-:Y:S02]  /*0cc0*/  LOP3.LUT R28, R13.reuse, 0x1f, RZ, 0xc0, !PT ;  /* 0x0000001f0d1c7812 */ /* 0x040fe400078ec0ff */
[----:B------:R-:W-:Y:S02]  /*0cd0*/  SHF.R.U32.HI R20, RZ, 0x7, R20 ;  /* 0x00000007ff147819 */ /* 0x000fe40000011614 */
[----:B------:R-:W-:Y:S02]  /*0ce0*/  VIADDMNMX.U32 R28, R28, R11, 0x3f, !PT ;  /* 0x0000003f1c1c7446 */ /* 0x000fe4000780000b */
[----:B------:R-:W2:Y:S01]  /*0cf0*/  LDG.E.U8.CONSTANT R11, desc[UR10][R14.64+0x3] ;  /* 0x0000030a0e0b7981 */ /* 0x000ea2000c1e9100 */
[----:B------:R-:W-:Y:S02]  /*0d00*/  LOP3.LUT R13, R13, 0x2, RZ, 0xc0, !PT ;  /* 0x000000020d0d7812 */ /* 0x000fe400078ec0ff */
[----:B------:R-:W-:-:S03]  /*0d10*/  IMAD.SHL.U32 R28, R28, 0x800000, RZ ;  /* 0x008000001c1c7824 */ /* 0x000fc600078e00ff */
[----:B------:R-:W-:-:S05]  /*0d20*/  IMAD R13, R20, -0x80000000, R13 ;  /* 0x80000000140d7824 */ /* 0x000fca00078e020d */
[----:B------:R-:W-:Y:S02]  /*0d30*/  LOP3.LUT R28, R13, R28, RZ, 0xfc, !PT ;  /* 0x0000001c0d1c7212 */ /* 0x000fe400078efcff */
[----:B---3--:R-:W-:Y:S02]  /*0d40*/  PRMT R20, R8, 0x8880, RZ ;  /* 0x0000888008147816 */ /* 0x008fe400000000ff */
[--C-:B----4-:R-:W-:Y:S02]  /*0d50*/  SHF.R.U32.HI R13, RZ, 0x2, R9.reuse ;  /* 0x00000002ff0d7819 */ /* 0x110fe40000011609 */
[----:B------:R-:W-:Y:S02]  /*0d60*/  SHF.R.U32.HI R8, RZ, 0x7, R9 ;  /* 0x00000007ff087819 */ /* 0x000fe40000011609 */
[----:B------:R-:W-:Y:S02]  /*0d70*/  LOP3.LUT R25, R13, 0x2, RZ, 0xc0, !PT ;  /* 0x000000020d197812 */ /* 0x000fe400078ec0ff */
[----:B-----5:R-:W-:-:S02]  /*0d80*/  SHF.R.U32.HI R9, RZ, 0x2, R12 ;  /* 0x00000002ff097819 */ /* 0x020fc4000001160c */
[----:B------:R-:W-:Y:S01]  /*0d90*/  LOP3.LUT R13, R13, 0x1f, RZ, 0xc0, !PT ;  /* 0x0000001f0d0d7812 */ /* 0x000fe200078ec0ff */
[----:B------:R-:W-:Y:S01]  /*0da0*/  IMAD R8, R8, -0x80000000, R25 ;  /* 0x8000000008087824 */ /* 0x000fe200078e0219 */
[C---:B------:R-:W-:Y:S02]  /*0db0*/  LOP3.LUT R25, R9.reuse, 0x1f, RZ, 0xc0, !PT ;  /* 0x0000001f09197812 */ /* 0x040fe400078ec0ff */
[----:B------:R-:W-:Y:S02]  /*0dc0*/  SHF.R.U32.HI R12, RZ, 0x7, R12 ;  /* 0x00000007ff0c7819 */ /* 0x000fe4000001160c */
[----:B------:R-:W-:Y:S02]  /*0dd0*/  LOP3.LUT R9, R9, 0x2, RZ, 0xc0, !PT ;  /* 0x0000000209097812 */ /* 0x000fe400078ec0ff */
[-C--:B------:R-:W-:Y:S02]  /*0de0*/  VIADDMNMX.U32 R13, R13, R20.reuse, 0x3f, !PT ;  /* 0x0000003f0d0d7446 */ /* 0x080fe40007800014 */
[----:B------:R-:W-:Y:S01]  /*0df0*/  VIADDMNMX.U32 R25, R25, R20, 0x3f, !PT ;  /* 0x0000003f19197446 */ /* 0x000fe20007800014 */
[----:B0-----:R-:W-:-:S02]  /*0e00*/  IMAD R24, R12, -0x80000000, R9 ;  /* 0x800000000c187824 */ /* 0x001fc400078e0209 */
[----:B------:R-:W-:Y:S02]  /*0e10*/  IMAD.SHL.U32 R13, R13, 0x800000, RZ ;  /* 0x008000000d0d7824 */ /* 0x000fe400078e00ff */
[----:B------:R-:W-:Y:S01]  /*0e20*/  IMAD.SHL.U32 R9, R25, 0x800000, RZ ;  /* 0x0080000019097824 */ /* 0x000fe200078e00ff */
[----:B------:R-:W-:Y:S02]  /*0e30*/  IADD3 R12, P0, P1, R0, UR9, R17 ;  /* 0x00000009000c7c10 */ /* 0x000fe4000f91e011 */
[--C-:B------:R-:W-:Y:S02]  /*0e40*/  SHF.R.U32.HI R25, RZ, 0x2, R10.reuse ;  /* 0x00000002ff197819 */ /* 0x100fe4000001160a */
[----:B------:R-:W-:Y:S02]  /*0e50*/  LOP3.LUT R8, R8, R13, RZ, 0xfc, !PT ;  /* 0x0000000d08087212 */ /* 0x000fe400078efcff */
[----:B------:R-:W-:Y:S02]  /*0e60*/  SHF.R.U32.HI R10, RZ, 0x7, R10 ;  /* 0x00000007ff0a7819 */ /* 0x000fe4000001160a */
[----:B------:R-:W-:-:S02]  /*0e70*/  LOP3.LUT R27, R25, 0x2, RZ, 0xc0, !PT ;  /* 0x00000002191b7812 */ /* 0x000fc400078ec0ff */
[----:B------:R-:W-:Y:S02]  /*0e80*/  LOP3.LUT R9, R24, R9, RZ, 0xfc, !PT ;  /* 0x0000000918097212 */ /* 0x000fe400078efcff */
[----:B------:R-:W-:Y:S01]  /*0e90*/  IADD3.X R13, PT, PT, R16, RZ, RZ, P0, P1 ;  /* 0x000000ff100d7210 */ /* 0x000fe200007e24ff */
[----:B------:R-:W3:Y:S01]  /*0ea0*/  LDG.E.U8.CONSTANT R24, desc[UR10][R14.64+0x200] ;  /* 0x0002000a0e187981 */ /* 0x000ee2000c1e9100 */
[----:B-1----:R-:W-:-:S03]  /*0eb0*/  IMAD R29, R10, -0x80000000, R27 ;  /* 0x800000000a1d7824 */ /* 0x002fc600078e021b */
[----:B------:R-:W4:Y:S01]  /*0ec0*/  LDG.E.U8.CONSTANT R27, desc[UR10][R12.64+0x20000] ;  /* 0x0200000a0c1b7981 */ /* 0x000f22000c1e9100 */
[----:B------:R-:W-:-:S04]  /*0ed0*/  LOP3.LUT R25, R25, 0x1f, RZ, 0xc0, !PT ;  /* 0x0000001f19197812 */ /* 0x000fc800078ec0ff */
[----:B------:R-:W-:-:S05]  /*0ee0*/  VIADDMNMX.U32 R25, R25, R20, 0x3f, !PT ;  /* 0x0000003f19197446 */ /* 0x000fca0007800014 */
[----:B------:R-:W-:Y:S02]  /*0ef0*/  IMAD.SHL.U32 R10, R25, 0x800000, RZ ;  /* 0x00800000190a7824 */ /* 0x000fe400078e00ff */
[----:B------:R-:W5:Y:S04]  /*0f00*/  LDG.E.U8.CONSTANT R25, desc[UR10][R14.64+0x201] ;  /* 0x0002010a0e197981 */ /* 0x000f68000c1e9100 */
[----:B------:R2:W-:Y:S01]  /*0f10*/  STS [R19+0x1808], R26 ;  /* 0x0018081a13007388 */ /* 0x0005e20000000800 */
[----:B------:R-:W-:-:S03]  /*0f20*/  LOP3.LUT R10, R29, R10, RZ, 0xfc, !PT ;  /* 0x0000000a1d0a7212 */ /* 0x000fc600078efcff */
[----:B------:R3:W-:Y:S01]  /*0f30*/  STS [R19+0x180c], R28 ;  /* 0x00180c1c13007388 */ /* 0x0007e20000000800 */
[----:B--2---:R-:W-:-:S04]  /*0f40*/  SHF.R.U32.HI R26, RZ, 0x2, R11 ;  /* 0x00000002ff1a7819 */ /* 0x004fc8000001160b */
[C---:B------:R-:W-:Y:S02]  /*0f50*/  LOP3.LUT R29, R26.reuse, 0x1f, RZ, 0xc0, !PT ;  /* 0x0000001f1a1d7812 */ /* 0x040fe400078ec0ff */
[----:B------:R-:W-:Y:S02]  /*0f60*/  SHF.R.U32.HI R11, RZ, 0x7, R11 ;  /* 0x00000007ff0b7819 */ /* 0x000fe4000001160b */
[----:B------:R-:W-:Y:S02]  /*0f70*/  LOP3.LUT R26, R26, 0x2, RZ, 0xc0, !PT ;  /* 0x000000021a1a7812 */ /* 0x000fe400078ec0ff */
[----:B------:R-:W-:-:S03]  /*0f80*/  VIADDMNMX.U32 R20, R29, R20, 0x3f, !PT ;  /* 0x0000003f1d147446 */ /* 0x000fc60007800014 */
[----:B------:R-:W-:Y:S02]  /*0f90*/  IMAD R26, R11, -0x80000000, R26 ;  /* 0x800000000b1a7824 */ /* 0x000fe400078e021a */
[----:B------:R-:W-:Y:S02]  /*0fa0*/  IMAD.SHL.U32 R11, R20, 0x800000, RZ ;  /* 0x00800000140b7824 */ /* 0x000fe400078e00ff */
[----:B------:R-:W2:Y:S03]  /*0fb0*/  LDG.E.U8.CONSTANT R20, desc[UR10][R14.64+0x202] ;  /* 0x0002020a0e147981 */ /* 0x000ea6000c1e9100 */
[----:B------:R-:W-:Y:S02]  /*0fc0*/  LOP3.LUT R11, R26, R11, RZ, 0xfc, !PT ;  /* 0x0000000b1a0b7212 */ /* 0x000fe400078efcff */
[----:B------:R-:W2:Y:S04]  /*0fd0*/  LDG.E.U8.CONSTANT R26, desc[UR10][R14.64+0x203] ;  /* 0x0002030a0e1a7981 */ /* 0x000ea8000c1e9100 */
[----:B------:R5:W-:Y:S01]  /*0fe0*/  STS.128 [R7], R8 ;  /* 0x0000000807007388 */ /* 0x000be20000000c00 */
[----:B---3--:R-:W-:-:S02]  /*0ff0*/  SHF.R.U32.HI R28, RZ, 0x2, R24 ;  /* 0x00000002ff1c7819 */ /* 0x008fc40000011618 */
[----:B----4-:R-:W-:Y:S02]  /*1000*/  PRMT R27, R27, 0x8880, RZ ;  /* 0x000088801b1b7816 */ /* 0x010fe400000000ff */
[C---:B------:R-:W-:Y:S02]  /*1010*/  LOP3.LUT R29, R28.reuse, 0x1f, RZ, 0xc0, !PT ;  /* 0x0000001f1c1d7812 */ /* 0x040fe400078ec0ff */
[----:B------:R-:W-:Y:S02]  /*1020*/  SHF.R.U32.HI R24, RZ, 0x7, R24 ;  /* 0x00000007ff187819 */ /* 0x000fe40000011618 */
[----:B------:R-:W-:Y:S02]  /*1030*/  LOP3.LUT R28, R28, 0x2, RZ, 0xc0, !PT ;  /* 0x000000021c1c7812 */ /* 0x000fe400078ec0ff */
[----:B------:R-:W-:-:S03]  /*1040*/  VIADDMNMX.U32 R29, R29, R27, 0x3f, !PT ;  /* 0x0000003f1d1d7446 */ /* 0x000fc6000780001b */
[----:B------:R-:W-:Y:S02]  /*1050*/  IMAD R24, R24, -0x80000000, R28 ;  /* 0x8000000018187824 */ /* 0x000fe400078e021c */
[----:B------:R-:W-:Y:S01]  /*1060*/  IMAD.SHL.U32 R29, R29, 0x800000, RZ ;  /* 0x008000001d1d7824 */ /* 0x000fe200078e00ff */
[----:B-----5:R-:W-:-:S04]  /*1070*/  SHF.R.U32.HI R9, RZ, 0x2, R25 ;  /* 0x00000002ff097819 */ /* 0x020fc80000011619 */
[----:B------:R-:W-:Y:S02]  /*1080*/  LOP3.LUT R8, R24, R29, RZ, 0xfc, !PT ;  /* 0x0000001d18087212 */ /* 0x000fe400078efcff */
[----:B------:R-:W3:Y:S01]  /*1090*/  LDG.E.U8.CONSTANT R24, desc[UR10][R14.64+0x400] ;  /* 0x0004000a0e187981 */ /* 0x000ee2000c1e9100 */
[----:B------:R-:W-:Y:S02]  /*10a0*/  SHF.R.U32.HI R25, RZ, 0x7, R25 ;  /* 0x00000007ff197819 */ /* 0x000fe40000011619 */
[----:B------:R-:W-:-:S05]  /*10b0*/  LOP3.LUT R10, R9, 0x2, RZ, 0xc0, !PT ;  /* 0x00000002090a7812 */ /* 0x000fca00078ec0ff */
[----:B------:R-:W-:Y:S02]  /*10c0*/  IMAD R28, R25, -0x80000000, R10 ;  /* 0x80000000191c7824 */ /* 0x000fe400078e020a */
[----:B------:R-:W4:Y:S01]  /*10d0*/  LDG.E.U8.CONSTANT R25, desc[UR10][R14.64+0x401] ;  /* 0x0004010a0e197981 */ /* 0x000f22000c1e9100 */
[----:B------:R-:W-:-:S04]  /*10e0*/  LOP3.LUT R10, R9, 0x1f, RZ, 0xc0, !PT ;  /* 0x0000001f090a7812 */ /* 0x000fc800078ec0ff */
[----:B------:R-:W-:-:S05]  /*10f0*/  VIADDMNMX.U32 R10, R10, R27, 0x3f, !PT ;  /* 0x0000003f0a0a7446 */ /* 0x000fca000780001b */
[----:B------:R-:W-:-:S05]  /*1100*/  IMAD.SHL.U32 R9, R10, 0x800000, RZ ;  /* 0x008000000a097824 */ /* 0x000fca00078e00ff */
[----:B------:R-:W-:Y:S02]  /*1110*/  LOP3.LUT R9, R28, R9, RZ, 0xfc, !PT ;  /* 0x000000091c097212 */ /* 0x000fe400078efcff */
[--C-:B--2---:R-:W-:Y:S02]  /*1120*/  SHF.R.U32.HI R28, RZ, 0x2, R20.reuse ;  /* 0x00000002ff1c7819 */ /* 0x104fe40000011614 */
[----:B------:R-:W-:Y:S02]  /*1130*/  SHF.R.U32.HI R10, RZ, 0x7, R20 ;  /* 0x00000007ff0a7819 */ /* 0x000fe40000011614 */
[----:B------:R-:W-:-:S05]  /*1140*/  LOP3.LUT R11, R28, 0x2, RZ, 0xc0, !PT ;  /* 0x000000021c0b7812 */ /* 0x000fca00078ec0ff */
[----:B------:R-:W-:Y:S01]  /*1150*/  IMAD R10, R10, -0x80000000, R11 ;  /* 0x800000000a0a7824 */ /* 0x000fe200078e020b */
[--C-:B------:R-:W-:Y:S02]  /*1160*/  SHF.R.U32.HI R11, RZ, 0x2, R26.reuse ;  /* 0x00000002ff0b7819 */ /* 0x100fe4000001161a */
[----:B------:R-:W-:Y:S02]  /*1170*/  LOP3.LUT R20, R28, 0x1f, RZ, 0xc0, !PT ;  /* 0x0000001f1c147812 */ /* 0x000fe400078ec0ff */
[C---:B------:R-:W-:Y:S02]  /*1180*/  LOP3.LUT R28, R11.reuse, 0x1f, RZ, 0xc0, !PT ;  /* 0x0000001f0b1c7812 */ /* 0x040fe400078ec0ff */
[----:B------:R-:W-:Y:S02]  /*1190*/  SHF.R.U32.HI R26, RZ, 0x7, R26 ;  /* 0x00000007ff1a7819 */ /* 0x000fe4000001161a */
[----:B------:R-:W-:Y:S02]  /*11a0*/  LOP3.LUT R11, R11, 0x2, RZ, 0xc0, !PT ;  /* 0x000000020b0b7812 */ /* 0x000fe400078ec0ff */
[----:B------:R-:W-:-:S02]  /*11b0*/  VIADDMNMX.U32 R20, R20, R27, 0x3f, !PT ;  /* 0x0000003f14147446 */ /* 0x000fc4000780001b */
[----:B------:R-:W-:Y:S01]  /*11c0*/  VIADDMNMX.U32 R27, R28, R27, 0x3f, !PT ;  /* 0x0000003f1c1b7446 */ /* 0x000fe2000780001b */
[----:B------:R-:W-:Y:S02]  /*11d0*/  IMAD R11, R26, -0x80000000, R11 ;  /* 0x800000001a0b7824 */ /* 0x000fe400078e020b */
[----:B------:R-:W2:Y:S01]  /*11e0*/  LDG.E.U8.CONSTANT R26, desc[UR10][R12.64+0x40000] ;  /* 0x0400000a0c1a7981 */ /* 0x000ea2000c1e9100 */
[----:B------:R-:W-:Y:S02]  /*11f0*/  IMAD.SHL.U32 R29, R20, 0x800000, RZ ;  /* 0x00800000141d7824 */ /* 0x000fe400078e00ff */
[----:B------:R-:W-:Y:S02]  /*1200*/  IMAD.SHL.U32 R20, R27, 0x800000, RZ ;  /* 0x008000001b147824 */ /* 0x000fe400078e00ff */
[----:B------:R-:W5:Y:S03]  /*1210*/  LDG.E.U8.CONSTANT R27, desc[UR10][R14.64+0x403] ;  /* 0x0004030a0e1b7981 */ /* 0x000f66000c1e9100 */
[----:B------:R-:W-:-:S02]  /*1220*/  LOP3.LUT R11, R11, R20, RZ, 0xfc, !PT ;  /* 0x000000140b0b7212 */ /* 0x000fc400078efcff */
[----:B------:R-:W5:Y:S01]  /*1230*/  LDG.E.U8.CONSTANT R20, desc[UR10][R14.64+0x402] ;  /* 0x0004020a0e147981 */ /* 0x000f62000c1e9100 */
[----:B------:R-:W-:-:S05]  /*1240*/  LOP3.LUT R10, R10, R29, RZ, 0xfc, !PT ;  /* 0x0000001d0a0a7212 */ /* 0x000fca00078efcff */
[----:B------:R0:W-:Y:S01]  /*1250*/  STS.128 [R7+0x800], R8 ;  /* 0x0008000807007388 */ /* 0x0001e20000000c00 */
[--C-:B---3--:R-:W-:Y:S02]  /*1260*/  SHF.R.U32.HI R29, RZ, 0x2, R24.reuse ;  /* 0x00000002ff1d7819 */ /* 0x108fe40000011618 */
[----:B------:R-:W-:Y:S02]  /*1270*/  SHF.R.U32.HI R28, RZ, 0x7, R24 ;  /* 0x00000007ff1c7819 */ /* 0x000fe40000011618 */
[----:B0-----:R-:W-:Y:S01]  /*1280*/  LOP3.LUT R9, R29, 0x2, RZ, 0xc0, !PT ;  /* 0x000000021d097812 */ /* 0x001fe200078ec0ff */
[----:B------:R4:W3:Y:S04]  /*1290*/  LDG.E.U8.CONSTANT R24, desc[UR10][R12.64+0x60000] ;  /* 0x0600000a0c187981 */ /* 0x0008e8000c1e9100 */
[----:B------:R-:W-:-:S02]  /*12a0*/  IMAD R8, R28, -0x80000000, R9 ;  /* 0x800000001c087824 */ /* 0x000fc400078e0209 */
[----:B------:R-:W3:Y:S01]  /*12b0*/  LDG.E.U8.CONSTANT R28, desc[UR10][R14.64+0x600] ;  /* 0x0006000a0e1c7981 */ /* 0x000ee2000c1e9100 */
[--C-:B----4-:R-:W-:Y:S02]  /*12c0*/  SHF.R.U32.HI R12, RZ, 0x2, R25.reuse ;  /* 0x00000002ff0c7819 */ /* 0x110fe40000011619 */
[----:B------:R-:W-:Y:S02]  /*12d0*/  SHF.R.U32.HI R25, RZ, 0x7, R25 ;  /* 0x00000007ff197819 */ /* 0x000fe40000011619 */
[----:B------:R-:W-:-:S05]  /*12e0*/  LOP3.LUT R13, R12, 0x2, RZ, 0xc0, !PT ;  /* 0x000000020c0d7812 */ /* 0x000fca00078ec0ff */
[----:B------:R-:W-:Y:S02]  /*12f0*/  IMAD R9, R25, -0x80000000, R13 ;  /* 0x8000000019097824 */ /* 0x000fe400078e020d */
[----:B------:R-:W4:Y:S01]  /*1300*/  LDG.E.U8.CONSTANT R25, desc[UR10][R14.64+0x601] ;  /* 0x0006010a0e197981 */ /* 0x000f22000c1e9100 */
[----:B------:R-:W-:Y:S02]  /*1310*/  LOP3.LUT R11, R12, 0x1f, RZ, 0xc0, !PT ;  /* 0x0000001f0c0b7812 */ /* 0x000fe400078ec0ff */
[----:B------:R-:W-:Y:S02]  /*1320*/  LOP3.LUT R29, R29, 0x1f, RZ, 0xc0, !PT ;  /* 0x0000001f1d1d7812 */ /* 0x000fe400078ec0ff */
[----:B--2---:R-:W-:-:S04]  /*1330*/  PRMT R10, R26, 0x8880, RZ ;  /* 0x000088801a0a7816 */ /* 0x004fc800000000ff */
[----:B------:R-:W-:-:S05]  /*1340*/  VIADDMNMX.U32 R11, R11, R10, 0x3f, !PT ;  /* 0x0000003f0b0b7446 */ /* 0x000fca000780000a */
[----:B------:R-:W-:Y:S01]  /*1350*/  IMAD.SHL.U32 R12, R11, 0x800000, RZ ;  /* 0x008000000b0c7824 */ /* 0x000fe200078e00ff */
[--C-:B-----5:R-:W-:Y:S02]  /*1360*/  SHF.R.U32.HI R13, RZ, 0x2, R20.reuse ;  /* 0x00000002ff0d7819 */ /* 0x120fe40000011614 */
[----:B------:R-:W-:Y:S02]  /*1370*/  VIADDMNMX.U32 R29, R29, R10, 0x3f, !PT ;  /* 0x0000003f1d1d7446 */ /* 0x000fe4000780000a */
[----:B------:R-:W-:Y:S02]  /*1380*/  LOP3.LUT R9, R9, R12, RZ, 0xfc, !PT ;  /* 0x0000000c09097212 */ /* 0x000fe400078efcff */
[----:B------:R-:W-:Y:S02]  /*1390*/  SHF.R.U32.HI R11, RZ, 0x7, R20 ;  /* 0x00000007ff0b7819 */ /* 0x000fe40000011614 */
[----:B------:R-:W-:Y:S01]  /*13a0*/  LOP3.LUT R12, R13, 0x2, RZ, 0xc0, !PT ;  /* 0x000000020d0c7812 */ /* 0x000fe200078ec0ff */
[----:B------:R-:W-:Y:S01]  /*13b0*/  IMAD.SHL.U32 R29, R29, 0x800000, RZ ;  /* 0x008000001d1d7824 */ /* 0x000fe200078e00ff */
[----:B------:R-:W-:-:S03]  /*13c0*/  LOP3.LUT R13, R13, 0x1f, RZ, 0xc0, !PT ;  /* 0x0000001f0d0d7812 */ /* 0x000fc600078ec0ff */
[----:B------:R-:W-:Y:S01]  /*13d0*/  IMAD R11, R11, -0x80000000, R12 ;  /* 0x800000000b0b7824 */ /* 0x000fe200078e020c */
[--C-:B------:R-:W-:Y:S02]  /*13e0*/  SHF.R.U32.HI R12, RZ, 0x2, R27.reuse ;  /* 0x00000002ff0c7819 */ /* 0x100fe4000001161b */
[----:B------:R-:W-:Y:S02]  /*13f0*/  LOP3.LUT R8, R8, R29, RZ, 0xfc, !PT ;  /* 0x0000001d08087212 */ /* 0x000fe400078efcff */
[C---:B------:R-:W-:Y:S02]  /*1400*/  LOP3.LUT R29, R12.reuse, 0x1f, RZ, 0xc0, !PT ;  /* 0x0000001f0c1d7812 */ /* 0x040fe400078ec0ff */
[----:B------:R-:W-:Y:S02]  /*1410*/  VIADDMNMX.U32 R20, R13, R10, 0x3f, !PT ;  /* 0x0000003f0d147446 */ /* 0x000fe4000780000a */
[----:B------:R-:W-:Y:S02]  /*1420*/  SHF.R.U32.HI R27, RZ, 0x7, R27 ;  /* 0x00000007ff1b7819 */ /* 0x000fe4000001161b */
[----:B------:R-:W-:-:S02]  /*1430*/  LOP3.LUT R12, R12, 0x2, RZ, 0xc0, !PT ;  /* 0x000000020c0c7812 */ /* 0x000fc400078ec0ff */
[----:B------:R-:W-:Y:S01]  /*1440*/  VIADDMNMX.U32 R13, R29, R10, 0x3f, !PT ;  /* 0x0000003f1d0d7446 */ /* 0x000fe2000780000a */
[----:B------:R-:W-:Y:S02]  /*1450*/  IMAD.SHL.U32 R10, R20, 0x800000, RZ ;  /* 0x00800000140a7824 */ /* 0x000fe400078e00ff */
[----:B------:R-:W-:-:S03]  /*1460*/  IMAD R20, R27, -0x80000000, R12 ;  /* 0x800000001b147824 */ /* 0x000fc600078e020c */
[----:B------:R-:W-:Y:S01]  /*1470*/  LOP3.LUT R10, R11, R10, RZ, 0xfc, !PT ;  /* 0x0000000a0b0a7212 */ /* 0x000fe200078efcff */
[----:B------:R-:W-:-:S05]  /*1480*/  IMAD.SHL.U32 R11, R13, 0x800000, RZ ;  /* 0x008000000d0b7824 */ /* 0x000fca00078e00ff */
[----:B------:R-:W-:Y:S02]  /*1490*/  LOP3.LUT R11, R20, R11, RZ, 0xfc, !PT ;  /* 0x0000000b140b7212 */ /* 0x000fe400078efcff */
[--C-:B---3--:R-:W-:Y:S02]  /*14a0*/  SHF.R.U32.HI R12, RZ, 0x2, R28.reuse ;  /* 0x00000002ff0c7819 */ /* 0x108fe4000001161c */
[----:B------:R-:W-:Y:S02]  /*14b0*/  SHF.R.U32.HI R27, RZ, 0x7, R28 ;  /* 0x00000007ff1b7819 */ /* 0x000fe4000001161c */
[----:B------:R-:W-:-:S05]  /*14c0*/  LOP3.LUT R26, R12, 0x2, RZ, 0xc0, !PT ;  /* 0x000000020c1a7812 */ /* 0x000fca00078ec0ff */
[----:B------:R-:W-:Y:S01]  /*14d0*/  IMAD R27, R27, -0x80000000, R26 ;  /* 0x800000001b1b7824 */ /* 0x000fe200078e021a */
[--C-:B----4-:R-:W-:Y:S02]  /*14e0*/  SHF.R.U32.HI R26, RZ, 0x2, R25.reuse ;  /* 0x00000002ff1a7819 */ /* 0x110fe40000011619 */
[----:B------:R-:W-:Y:S02]  /*14f0*/  SHF.R.U32.HI R13, RZ, 0x7, R25 ;  /* 0x00000007ff0d7819 */ /* 0x000fe40000011619 */
[----:B------:R-:W-:Y:S01]  /*1500*/  LOP3.LUT R20, R26, 0x2, RZ, 0xc0, !PT ;  /* 0x000000021a147812 */ /* 0x000fe200078ec0ff */
[----:B------:R-:W2:Y:S04]  /*1510*/  LDG.E.U8.CONSTANT R25, desc[UR10][R14.64+0x603] ;  /* 0x0006030a0e197981 */ /* 0x000ea8000c1e9100 */
[----:B------:R-:W-:-:S02]  /*1520*/  IMAD R13, R13, -0x80000000, R20 ;  /* 0x800000000d0d7824 */ /* 0x000fc400078e0214 */
[----:B------:R0:W3:Y:S01]  /*1530*/  LDG.E.U8.CONSTANT R20, desc[UR10][R14.64+0x602] ;  /* 0x0006020a0e147981 */ /* 0x0000e2000c1e9100 */
[----:B------:R-:W-:Y:S02]  /*1540*/  PRMT R24, R24, 0x8880, RZ ;  /* 0x0000888018187816 */ /* 0x000fe400000000ff */
[----:B------:R-:W-:-:S04]  /*1550*/  LOP3.LUT R29, R12, 0x1f, RZ, 0xc0, !PT ;  /* 0x0000001f0c1d7812 */ /* 0x000fc800078ec0ff */
[----:B------:R-:W-:-:S05]  /*1560*/  VIADDMNMX.U32 R29, R29, R24, 0x3f, !PT ;  /* 0x0000003f1d1d7446 */ /* 0x000fca0007800018 */
[----:B------:R-:W-:Y:S01]  /*1570*/  IMAD.SHL.U32 R12, R29, 0x800000, RZ ;  /* 0x008000001d0c7824 */ /* 0x000fe200078e00ff */
[----:B------:R-:W-:-:S04]  /*1580*/  LOP3.LUT R29, R26, 0x1f, RZ, 0xc0, !PT ;  /* 0x0000001f1a1d7812 */ /* 0x000fc800078ec0ff */
[----:B------:R-:W-:-:S05]  /*1590*/  VIADDMNMX.U32 R29, R29, R24, 0x3f, !PT ;  /* 0x0000003f1d1d7446 */ /* 0x000fca0007800018 */
[----:B0-----:R-:W-:-:S05]  /*15a0*/  IMAD.SHL.U32 R14, R29, 0x800000, RZ ;  /* 0x008000001d0e7824 */ /* 0x001fca00078e00ff */
[----:B------:R-:W-:Y:S02]  /*15b0*/  LOP3.LUT R13, R13, R14, RZ, 0xfc, !PT ;  /* 0x0000000e0d0d7212 */ /* 0x000fe400078efcff */
[----:B------:R-:W-:Y:S01]  /*15c0*/  LOP3.LUT R12, R27, R12, RZ, 0xfc, !PT ;  /* 0x0000000c1b0c7212 */ /* 0x000fe200078efcff */
[----:B------:R-:W-:Y:S01]  /*15d0*/  STS.128 [R7+0x1000], R8 ;  /* 0x0010000807007388 */ /* 0x000fe20000000c00 */
[----:B------:R-:W-:-:S04]  /*15e0*/  UIADD3 UR4, UPT, UPT, UR4, 0x1, URZ ;  /* 0x0000000104047890 */ /* 0x000fc8000fffe0ff */
[----:B------:R-:W-:Y:S01]  /*15f0*/  UISETP.NE.AND UP0, UPT, UR4, 0xe, UPT ;  /* 0x0000000e0400788c */ /* 0x000fe2000bf05270 */
[----:B------:R-:W-:Y:S02]  /*1600*/  IADD3 R22, P1, PT, R22, 0x800, RZ ;  /* 0x0000080016167810 */ /* 0x000fe40007f3e0ff */
[----:B------:R-:W-:Y:S01]  /*1610*/  IADD3 R0, P0, PT, R0, 0x80000, RZ ;  /* 0x0008000000007810 */ /* 0x000fe20007f1e0ff */
[----:B------:R-:W-:Y:S02]  /*1620*/  VIADD R5, R5, 0x800 ;  /* 0x0000080005057836 */ /* 0x000fe40000000000 */
[----:B------:R-:W-:Y:S02]  /*1630*/  IMAD.X R23, RZ, RZ, R23, P1 ;  /* 0x000000ffff177224 */ /* 0x000fe400008e0617 */
[----:B------:R-:W-:Y:S01]  /*1640*/  IMAD.X R16, RZ, RZ, R16, P0 ;  /* 0x000000ffff107224 */ /* 0x000fe200000e0610 */
[--C-:B---3--:R-:W-:Y:S02]  /*1650*/  SHF.R.U32.HI R26, RZ, 0x2, R20.reuse ;  /* 0x00000002ff1a7819 */ /* 0x108fe40000011614 */
[----:B------:R-:W-:-:S02]  /*1660*/  SHF.R.U32.HI R20, RZ, 0x7, R20 ;  /* 0x00000007ff147819 */ /* 0x000fc40000011614 */
[----:B------:R-:W-:-:S05]  /*1670*/  LOP3.LUT R15, R26, 0x2, RZ, 0xc0, !PT ;  /* 0x000000021a0f7812 */ /* 0x000fca00078ec0ff */
[----:B------:R-:W-:Y:S01]  /*1680*/  IMAD R14, R20, -0x80000000, R15 ;  /* 0x80000000140e7824 */ /* 0x000fe200078e020f */
[--C-:B--2---:R-:W-:Y:S02]  /*1690*/  SHF.R.U32.HI R20, RZ, 0x2, R25.reuse ;  /* 0x00000002ff147819 */ /* 0x104fe40000011619 */
[----:B------:R-:W-:Y:S02]  /*16a0*/  LOP3.LUT R15, R26, 0x1f, RZ, 0xc0, !PT ;  /* 0x0000001f1a0f7812 */ /* 0x000fe400078ec0ff */
[C---:B------:R-:W-:Y:S02]  /*16b0*/  LOP3.LUT R27, R20.reuse, 0x1f, RZ, 0xc0, !PT ;  /* 0x0000001f141b7812 */ /* 0x040fe400078ec0ff */
[----:B------:R-:W-:Y:S02]  /*16c0*/  VIADDMNMX.U32 R15, R15, R24, 0x3f, !PT ;  /* 0x0000003f0f0f7446 */ /* 0x000fe40007800018 */
[----:B------:R-:W-:Y:S02]  /*16d0*/  SHF.R.U32.HI R25, RZ, 0x7, R25 ;  /* 0x00000007ff197819 */ /* 0x000fe40000011619 */
[----:B------:R-:W-:-:S02]  /*16e0*/  LOP3.LUT R20, R20, 0x2, RZ, 0xc0, !PT ;  /* 0x0000000214147812 */ /* 0x000fc400078ec0ff */
[----:B------:R-:W-:Y:S01]  /*16f0*/  VIADDMNMX.U32 R27, R27, R24, 0x3f, !PT ;  /* 0x0000003f1b1b7446 */ /* 0x000fe20007800018 */
[----:B------:R-:W-:Y:S02]  /*1700*/  IMAD.SHL.U32 R15, R15, 0x800000, RZ ;  /* 0x008000000f0f7824 */ /* 0x000fe400078e00ff */
[----:B------:R-:W-:Y:S02]  /*1710*/  IMAD R20, R25, -0x80000000, R20 ;  /* 0x8000000019147824 */ /* 0x000fe400078e0214 */
[----:B------:R-:W-:Y:S01]  /*1720*/  IMAD.SHL.U32 R27, R27, 0x800000, RZ ;  /* 0x008000001b1b7824 */ /* 0x000fe200078e00ff */
[----:B------:R-:W-:-:S04]  /*1730*/  LOP3.LUT R14, R14, R15, RZ, 0xfc, !PT ;  /* 0x0000000f0e0e7212 */ /* 0x000fc800078efcff */
[----:B------:R-:W-:-:S05]  /*1740*/  LOP3.LUT R15, R20, R27, RZ, 0xfc, !PT ;  /* 0x0000001b140f7212 */ /* 0x000fca00078efcff */
[----:B------:R-:W-:Y:S01]  /*1750*/  STS.128 [R7+0x1800], R12 ;  /* 0x0018000c07007388 */ /* 0x000fe20000000c00 */
[----:B------:R-:W-:Y:S06]  /*1760*/  BAR.SYNC.DEFER_BLOCKING 0x0 ;  /* 0x0000000000007b1d */ /* 0x000fec0000010000 */
[----:B------:R-:W-:Y:S04]  /*1770*/  LDS R26, [R6+UR8] ;  /* 0x00000008061a7984 */ /* 0x000fe80008000800 */
[----:B------:R-:W0:Y:S04]  /*1780*/  LDS R27, [R18] ;  /* 0x00000000121b7984 */ /* 0x000e280000000800 */
[----:B------:R-:W-:Y:S04]  /*1790*/  LDS R8, [R4+0x200] ;  /* 0x0002000004087984 */ /* 0x000fe80000000800 */
[----:B------:R-:W1:Y:S04]  /*17a0*/  LDS R9, [R18+0x200] ;  /* 0x0002000012097984 */ /* 0x000e680000000800 */
[----:B------:R-:W-:Y:S04]  /*17b0*/  LDS R29, [R4+0x400] ;  /* 0x00040000041d7984 */ /* 0x000fe80000000800 */
[----:B------:R-:W2:Y:S04]  /*17c0*/  LDS R28, [R18+0x400] ;  /* 0x00040000121c7984 */ /* 0x000ea80000000800 */
[----:B------:R-:W-:Y:S04]  /*17d0*/  LDS R24, [R4+0x600] ;  /* 0x0006000004187984 */ /* 0x000fe80000000800 */
[----:B------:R-:W3:Y:S04]  /*17e0*/  LDS R25, [R18+0x600] ;  /* 0x0006000012197984 */ /* 0x000ee80000000800 */
[----:B------:R-:W-:Y:S04]  /*17f0*/  LDS R20, [R4+0x800] ;  /* 0x0008000004147984 */ /* 0x000fe80000000800 */
[----:B------:R-:W4:Y:S04]  /*1800*/  LDS R13, [R18+0x800] ;  /* 0x00080000120d7984 */ /* 0x000f280000000800 */
[----:B------:R-:W-:Y:S01]  /*1810*/  LDS R11, [R4+0xc00] ;  /* 0x000c0000040b7984 */ /* 0x000fe20000000800 */
[----:B0-----:R-:W-:-:S03]  /*1820*/  FFMA R3, R26, R27, R3 ;  /* 0x0000001b1a037223 */ /* 0x001fc60000000003 */
[----:B------:R-:W-:Y:S04]  /*1830*/  LDS R12, [R18+0xc00] ;  /* 0x000c0000120c7984 */ /* 0x000fe80000000800 */
[----:B------:R-:W-:Y:S04]  /*1840*/  LDS R26, [R4+0xa00] ;  /* 0x000a0000041a7984 */ /* 0x000fe80000000800 */
[----:B------:R-:W0:Y:S01]  /*1850*/  LDS R27, [R18+0xa00] ;  /* 0x000a0000121b7984 */ /* 0x000e220000000800 */
[----:B-1----:R-:W-:-:S03]  /*1860*/  FFMA R8, R8, R9, R3 ;  /* 0x0000000908087223 */ /* 0x002fc60000000003 */
[----:B------:R-:W-:Y:S01]  /*1870*/  LDS R3, [R4+0xe00] ;  /* 0x000e000004037984 */ /* 0x000fe20000000800 */
[----:B--2---:R-:W-:-:S03]  /*1880*/  FFMA R29, R29, R28, R8 ;  /* 0x0000001c1d1d7223 */ /* 0x004fc60000000008 */
[----:B------:R-:W-:Y:S04]  /*1890*/  LDS R9, [R4+0x1000] ;  /* 0x0010000004097984 */ /* 0x000fe80000000800 */
[----:B------:R-:W1:Y:S04]  /*18a0*/  LDS R8, [R18+0xe00] ;  /* 0x000e000012087984 */ /* 0x000e680000000800 */
[----:B------:R-:W2:Y:S04]  /*18b0*/  LDS R10, [R18+0x1000] ;  /* 0x00100000120a7984 */ /* 0x000ea80000000800 */
[----:B------:R-:W-:Y:S04]  /*18c0*/  LDS R15, [R4+0x1200] ;  /* 0x00120000040f7984 */ /* 0x000fe80000000800 */
[----:B------:R-:W5:Y:S01]  /*18d0*/  LDS R14, [R18+0x1200] ;  /* 0x00120000120e7984 */ /* 0x000f620000000800 */
[----:B---3--:R-:W-:-:S03]  /*18e0*/  FFMA R25, R24, R25, R29 ;  /* 0x0000001918197223 */ /* 0x008fc6000000001d */
[----:B------:R-:W-:Y:S01]  /*18f0*/  LDS R24, [R4+0x1a00] ;  /* 0x001a000004187984 */ /* 0x000fe20000000800 */
[----:B----4-:R-:W-:-:S03]  /*1900*/  FFMA R13, R20, R13, R25 ;  /* 0x0000000d140d7223 */ /* 0x010fc60000000019 */
[----:B------:R-:W-:Y:S04]  /*1910*/  LDS R20, [R18+0x1400] ;  /* 0x0014000012147984 */ /* 0x000fe80000000800 */
[----:B------:R-:W-:Y:S01]  /*1920*/  LDS R25, [R18+0x1a00] ;  /* 0x001a000012197984 */ /* 0x000fe20000000800 */
[----:B0-----:R-:W-:-:S03]  /*1930*/  FFMA R26, R26, R27, R13 ;  /* 0x0000001b1a1a7223 */ /* 0x001fc6000000000d */
[----:B------:R-:W0:Y:S01]  /*1940*/  LDS R13, [R4+0x1400] ;  /* 0x00140000040d7984 */ /* 0x000e220000000800 */
[----:B------:R-:W-:-:S03]  /*1950*/  FFMA R26, R11, R12, R26 ;  /* 0x0000000c0b1a7223 */ /* 0x000fc6000000001a */
[----:B------:R-:W-:Y:S04]  /*1960*/  LDS R11, [R4+0x1600] ;  /* 0x00160000040b7984 */ /* 0x000fe80000000800 */
[----:B------:R-:W3:Y:S01]  /*1970*/  LDS R12, [R18+0x1600] ;  /* 0x00160000120c7984 */ /* 0x000ee20000000800 */
[----:B-1----:R-:W-:-:S03]  /*1980*/  FFMA R26, R3, R8, R26 ;  /* 0x00000008031a7223 */ /* 0x002fc6000000001a */
[----:B------:R-:W-:Y:S04]  /*1990*/  LDS R3, [R4+0x1800] ;  /* 0x0018000004037984 */ /* 0x000fe80000000800 */
[----:B------:R-:W1:Y:S01]  /*19a0*/  LDS R8, [R18+0x1800] ;  /* 0x0018000012087984 */ /* 0x000e620000000800 */
[----:B--2---:R-:W-:-:S03]  /*19b0*/  FFMA R26, R9, R10, R26 ;  /* 0x0000000a091a7223 */ /* 0x004fc6000000001a */
[----:B------:R-:W-:Y:S04]  /*19c0*/  LDS R9, [R4+0x1c00] ;  /* 0x001c000004097984 */ /* 0x000fe80000000800 */
[----:B------:R-:W2:Y:S01]  /*19d0*/  LDS R10, [R18+0x1c00] ;  /* 0x001c0000120a7984 */ /* 0x000ea20000000800 */
[----:B-----5:R-:W-:-:S03]  /*19e0*/  FFMA R26, R15, R14, R26 ;  /* 0x0000000e0f1a7223 */ /* 0x020fc6000000001a */
[----:B------:R-:W-:Y:S04]  /*19f0*/  LDS R15, [R4+0x1e00] ;  /* 0x001e0000040f7984 */ /* 0x000fe80000000800 */
[----:B------:R-:W4:Y:S01]  /*1a00*/  LDS R14, [R18+0x1e00] ;  /* 0x001e0000120e7984 */ /* 0x000f220000000800 */
[----:B0-----:R-:W-:-:S04]  /*1a10*/  FFMA R20, R13, R20, R26 ;  /* 0x000000140d147223 */ /* 0x001fc8000000001a */
[----:B---3--:R-:W-:-:S04]  /*1a20*/  FFMA R12, R11, R12, R20 ;  /* 0x0000000c0b0c7223 */ /* 0x008fc80000000014 */
[----:B-1----:R-:W-:-:S04]  /*1a30*/  FFMA R3, R3, R8, R12 ;  /* 0x0000000803037223 */ /* 0x002fc8000000000c */
[----:B------:R-:W-:-:S04]  /*1a40*/  FFMA R24, R24, R25, R3 ;  /* 0x0000001918187223 */ /* 0x000fc80000000003 */
[----:B--2---:R-:W-:-:S04]  /*1a50*/  FFMA R10, R9, R10, R24 ;  /* 0x0000000a090a7223 */ /* 0x004fc80000000018 */
[----:B----4-:R-:W-:Y:S01]  /*1a60*/  FFMA R3, R15, R14, R10 ;  /* 0x0000000e0f037223 */ /* 0x010fe2000000000a */
[----:B------:R-:W-:Y:S06]  /*1a70*/  BRA.U UP0, `(.L_x_0) ;  /* 0xffffffe500e07547 */ /* 0x000fec000b83ffff */
[----:B------:R-:W-:Y:S01]  /*1a80*/  BAR.SYNC.DEFER_BLOCKING 0x0 ;  /* 0x0000000000007b1d */ /* 0x000fe20000010000 */
[C---:B------:R-:W-:Y:S02]  /*1a90*/  ISETP.GT.U32.AND P1, PT, R2.reuse, 0x3f, PT ;  /* 0x0000003f0200780c */ /* 0x040fe40003f24070 */
[----:B------:R-:W-:-:S03]  /*1aa0*/  ISETP.GT.U32.AND P0, PT, R2, 0x1f, PT ;  /* 0x0000001f0200780c */ /* 0x000fc60003f04070 */
[----:B------:R-:W-:Y:S01]  /*1ab0*/  UMOV UR4, 0x400 ;  /* 0x0000040000047882 */ /* 0x000fe20000000000 */
[----:B------:R-:W-:Y:S01]  /*1ac0*/  BSSY.RECONVERGENT B0, `(.L_x_1) ;  /* 0x0000025000007945 */ /* 0x000fe20003800200 */
[----:B------:R-:W-:-:S04]  /*1ad0*/  UIADD3 UR4, UPT, UPT, UR4, 0x4000, URZ ;  /* 0x0000400004047890 */ /* 0x000fc8000fffe0ff */
[----:B------:R-:W-:-:S09]  /*1ae0*/  ULEA UR4, UR5, UR4, 0x18 ;  /* 0x0000000405047291 */ /* 0x000fd2000f8ec0ff */
[----:B------:R-:W-:Y:S01]  /*1af0*/  STS [R6+UR4], R3 ;  /* 0x0000000306007988 */ /* 0x000fe20008000804 */
[----:B------:R-:W-:Y:S06]  /*1b00*/  BAR.SYNC.DEFER_BLOCKING 0x0 ;  /* 0x0000000000007b1d */ /* 0x000fec0000010000 */
[----:B------:R-:W-:Y:S04]  /*1b10*/  @!P1 LDS R0, [R6+UR4] ;  /* 0x0000000406009984 */ /* 0x000fe80008000800 */
[----:B------:R-:W0:Y:S02]  /*1b20*/  @!P1 LDS R5, [R6+UR4+0x100] ;  /* 0x0001000406059984 */ /* 0x000e240008000800 */
[----:B0-----:R-:W-:-:S05]  /*1b30*/  @!P1 FADD R5, R0, R5 ;  /* 0x0000000500059221 */ /* 0x001fca0000000000 */
[----:B------:R-:W-:Y:S01]  /*1b40*/  @!P1 STS [R6+UR4], R5 ;  /* 0x0000000506009988 */ /* 0x000fe20008000804 */
[----:B------:R-:W-:Y:S01]  /*1b50*/  BAR.SYNC.DEFER_BLOCKING 0x0 ;  /* 0x0000000000007b1d */ /* 0x000fe20000010000 */
[----:B------:R-:W-:-:S05]  /*1b60*/  ISETP.GT.U32.AND P1, PT, R2, 0xf, PT ;  /* 0x0000000f0200780c */ /* 0x000fca0003f24070 */
[----:B------:R-:W-:Y:S04]  /*1b70*/  @!P0 LDS R0, [R6+UR4] ;  /* 0x0000000406008984 */ /* 0x000fe80008000800 */
[----:B------:R-:W0:Y:S02]  /*1b80*/  @!P0 LDS R7, [R6+UR4+0x80] ;  /* 0x0000800406078984 */ /* 0x000e240008000800 */
[----:B0-----:R-:W-:-:S05]  /*1b90*/  @!P0 FADD R7, R0, R7 ;  /* 0x0000000700078221 */ /* 0x001fca0000000000 */
[----:B------:R0:W-:Y:S01]  /*1ba0*/  @!P0 STS [R6+UR4], R7 ;  /* 0x0000000706008988 */ /* 0x0001e20008000804 */
[----:B------:R-:W-:Y:S06]  /*1bb0*/  BAR.SYNC.DEFER_BLOCKING 0x0 ;  /* 0x0000000000007b1d */ /* 0x000fec0000010000 */
[----:B------:R-:W-:Y:S05]  /*1bc0*/  @P1 BRA `(.L_x_2) ;  /* 0x0000000000501947 */ /* 0x000fea0003800000 */
[----:B------:R-:W-:Y:S04]  /*1bd0*/  LDS R0, [R6+UR4] ;  /* 0x0000000406007984 */ /* 0x000fe80008000800 */
[----:B------:R-:W1:Y:S02]  /*1be0*/  LDS R3, [R6+UR4+0x40] ;  /* 0x0000400406037984 */ /* 0x000e640008000800 */
[----:B-1----:R-:W-:-:S05]  /*1bf0*/  FADD R3, R0, R3 ;  /* 0x0000000300037221 */ /* 0x002fca0000000000 */
[----:B------:R-:W-:Y:S04]  /*1c00*/  STS [R6+UR4], R3 ;  /* 0x0000000306007988 */ /* 0x000fe80008000804 */
[----:B------:R-:W-:Y:S04]  /*1c10*/  LDS R0, [R6+UR4] ;  /* 0x0000000406007984 */ /* 0x000fe80008000800 */
[----:B------:R-:W1:Y:S02]  /*1c20*/  LDS R5, [R6+UR4+0x20] ;  /* 0x0000200406057984 */ /* 0x000e640008000800 */
[----:B-1----:R-:W-:-:S05]  /*1c30*/  FADD R5, R0, R5 ;  /* 0x0000000500057221 */ /* 0x002fca0000000000 */
[----:B------:R-:W-:Y:S04]  /*1c40*/  STS [R6+UR4], R5 ;  /* 0x0000000506007988 */ /* 0x000fe80008000804 */
[----:B------:R-:W-:Y:S04]  /*1c50*/  LDS R0, [R6+UR4] ;  /* 0x0000000406007984 */ /* 0x000fe80008000800 */
[----:B0-----:R-:W0:Y:S02]  /*1c60*/  LDS R7, [R6+UR4+0x10] ;  /* 0x0000100406077984 */ /* 0x001e240008000800 */
[----:B0-----:R-:W-:-:S05]  /*1c70*/  FADD R7, R0, R7 ;  /* 0x0000000700077221 */ /* 0x001fca0000000000 */
[----:B------:R-:W-:Y:S04]  /*1c80*/  STS [R6+UR4], R7 ;  /* 0x0000000706007988 */ /* 0x000fe80008000804 */
[----:B------:R-:W-:Y:S04]  /*1c90*/  LDS R0, [R6+UR4] ;  /* 0x0000000406007984 */ /* 0x000fe80008000800 */
[----:B------:R-:W0:Y:S02]  /*1ca0*/  LDS R9, [R6+UR4+0x8] ;  /* 0x0000080406097984 */ /* 0x000e240008000800 */
[----:B0-----:R-:W-:-:S05]  /*1cb0*/  FADD R9, R0, R9 ;  /* 0x0000000900097221 */ /* 0x001fca0000000000 */
[----:B------:R-:W-:Y:S04]  /*1cc0*/  STS [R6+UR4], R9 ;  /* 0x0000000906007988 */ /* 0x000fe80008000804 */
[----:B------:R-:W-:Y:S04]  /*1cd0*/  LDS R0, [R6+UR4] ;  /* 0x0000000406007984 */ /* 0x000fe80008000800 */
[----:B------:R-:W0:Y:S02]  /*1ce0*/  LDS R3, [R6+UR4+0x4] ;  /* 0x0000040406037984 */ /* 0x000e240008000800 */
[----:B0-----:R-:W-:-:S05]  /*1cf0*/  FADD R3, R0, R3 ;  /* 0x0000000300037221 */ /* 0x001fca0000000000 */
[----:B------:R1:W-:Y:S02]  /*1d00*/  STS [R6+UR4], R3 ;  /* 0x0000000306007988 */ /* 0x0003e40008000804 */
.L_x_2:
[----:B------:R-:W-:Y:S05]  /*1d10*/  BSYNC.RECONVERGENT B0 ;  /* 0x0000000000007941 */ /* 0x000fea0003800200 */
.L_x_1:
[----:B------:R-:W-:Y:S06]  /*1d20*/  BAR.SYNC.DEFER_BLOCKING 0x0 ;  /* 0x0000000000007b1d */ /* 0x000fec0000010000 */
[----:B------:R-:W2:Y:S01]  /*1d30*/  LDCU.64 UR6, c[0x0][0x398] ;  /* 0x00007300ff0677ac */ /* 0x000ea20008000a00 */
[----:B------:R-:W3:Y:S01]  /*1d40*/  LDS R5, [UR8+0x4000] ;  /* 0x00400008ff057984 */ /* 0x000ee20008000800 */
[----:B--2---:R-:W-:-:S04]  /*1d50*/  ULEA UR5, UP0, UR9, UR6, 0x2 ;  /* 0x0000000609057291 */ /* 0x004fc8000f8010ff */
[----:B------:R-:W-:Y:S02]  /*1d60*/  ULEA.HI.X UR6, UR9, UR7, URZ, 0x2, UP0 ;  /* 0x0000000709067291 */ /* 0x000fe400080f14ff */
[----:B------:R-:W-:-:S04]  /*1d70*/  IMAD.U32 R2, RZ, RZ, UR5 ;  /* 0x00000005ff027e24 */ /* 0x000fc8000f8e00ff */
[----:B-1----:R-:W-:-:S05]  /*1d80*/  IMAD.U32 R3, RZ, RZ, UR6 ;  /* 0x00000006ff037e24 */ /* 0x002fca000f8e00ff */
[----:B---3--:R-:W-:Y:S01]  /*1d90*/  STG.E desc[UR10][R2.64], R5 ;  /* 0x0000000502007986 */ /* 0x008fe2000c10190a */
[----:B------:R-:W-:Y:S05]  /*1da0*/  EXIT ;  /* 0x000000000000794d */ /* 0x000fea0003800000 */
.L_x_3:
[----:B------:R-:W-:-:S00]  /*1db0*/  BRA `(.L_x_3) ;  /* 0xfffffffc00fc7947 */ /* 0x000fc0000383ffff */
[----:B------:R-:W-:-:S00]  /*1dc0*/  NOP ;  /* 0x0000000000007918 */ /* 0x000fc00000000000 */
        /* <DEDUP_REMOVED lines=11> */
.L_x_4:


//--------------------- .nv.shared._Z5FusedPaS_S_Pf --------------------------
	.section	.nv.shared._Z5FusedPaS_S_Pf,"aw",@nobits
	.sectionflags	@""
	.align	4
.nv.shared._Z5FusedPaS_S_Pf:
	.zero		17920


//--------------------- .nv.shared.reserved.0     --------------------------
	.section	.nv.shared.reserved.0,"aw",@nobits
	.weak		__nv_reservedSMEM_offset_0_alias
	.size		__nv_reservedSMEM_offset_0_alias, 0, 64
	.other		__nv_reservedSMEM_offset_0_alias,@"STO_CUDA_RESERVED_SHARED STV_DEFAULT"
__nv_reservedSMEM_offset_0_alias:
	.zero		0
	.zero		64


//--------------------- .nv.constant0._Z5FusedPaS_S_Pf --------------------------
	.section	.nv.constant0._Z5FusedPaS_S_Pf,"a",@progbits
	.sectionflags	@""
	.align	4
.nv.constant0._Z5FusedPaS_S_Pf:
	.zero		928


//--------------------- SYMBOLS --------------------------

	.type		.nv.reservedSmem.offset0,@object
	.size		.nv.reservedSmem.offset0,0x4
	.type		.nv.reservedSmem.cap,@object
	.size		.nv.reservedSmem.cap,0x4
